//
// Generated by NVIDIA NVVM Compiler
//
// Compiler Build ID: CL-36424714
// Cuda compilation tools, release 13.0, V13.0.88
// Based on NVVM 20.0.0
//

.version 9.0
.target sm_100
.address_size 64

	// .globl	_Z21rand_generator_kernelyPf
.global .align 4 .b8 precalc_xorwow_matrix[102400];
.global .align 4 .b8 precalc_xorwow_offset_matrix[102400];
.global .align 4 .b8 mrg32k3aM1[2304];
.global .align 4 .b8 mrg32k3aM2[2304];
.global .align 4 .b8 mrg32k3aM1SubSeq[2016];
.global .align 4 .b8 mrg32k3aM2SubSeq[2016];
.global .align 4 .b8 mrg32k3aM1Seq[2304];
.global .align 4 .b8 mrg32k3aM2Seq[2304];
.const .align 8 .b8 __cr_lgamma_table[72];

.visible .entry _Z21rand_generator_kernelyPf(
	.param .u64 _Z21rand_generator_kernelyPf_param_0,
	.param .u64 .ptr .align 1 _Z21rand_generator_kernelyPf_param_1
)
{
	.local .align 8 .b8 	__local_depot0[48];
	.reg .b64 	%SP;
	.reg .b64 	%SPL;
	.reg .pred 	%p<63>;
	.reg .b32 	%r<1198>;
	.reg .b32 	%f<3>;
	.reg .b64 	%rd<28>;

	mov.u64 	%SPL, __local_depot0;
	ld.param.u64 	%rd11, [_Z21rand_generator_kernelyPf_param_0];
	ld.param.u64 	%rd10, [_Z21rand_generator_kernelyPf_param_1];
	add.u64 	%rd1, %SPL, 0;
	mov.u32 	%r540, %ntid.x;
	mov.u32 	%r541, %ctaid.x;
	mov.u32 	%r542, %tid.x;
	mad.lo.s32 	%r543, %r540, %r541, %r542;
	cvt.u64.u32 	%rd2, %r543;
	cvt.u32.u64 	%r544, %rd11;
	xor.b32  	%r545, %r544, -1429050551;
	mul.lo.s32 	%r546, %r545, 1099087573;
	{ .reg .b32 tmp; mov.b64 {tmp, %r547}, %rd11; }
	xor.b32  	%r548, %r547, -136515619;
	mul.lo.s32 	%r549, %r548, -1703105765;
	add.s32 	%r550, %r546, %r549;
	add.s32 	%r1, %r550, 6615241;
	add.s32 	%r934, %r546, 123456789;
	st.local.v2.u32 	[%rd1], {%r1, %r934};
	xor.b32  	%r551, %r546, 362436069;
	add.s32 	%r552, %r549, 521288629;
	st.local.v2.u32 	[%rd1+8], {%r551, %r552};
	xor.b32  	%r553, %r549, 88675123;
	add.s32 	%r930, %r546, 5783321;
	st.local.v2.u32 	[%rd1+16], {%r553, %r930};
	setp.eq.s32 	%p1, %r543, 0;
	@%p1 bra 	$L__BB0_115;
	mov.b32 	%r917, 0;
	mov.u64 	%rd27, %rd2;
$L__BB0_2:
	mov.u64 	%rd3, %rd27;
	and.b64  	%rd4, %rd3, 3;
	setp.eq.s64 	%p2, %rd4, 0;
	@%p2 bra 	$L__BB0_114;
	mul.wide.u32 	%rd13, %r917, 3200;
	mov.u64 	%rd14, precalc_xorwow_matrix;
	add.s64 	%rd5, %rd14, %rd13;
	mov.b32 	%r930, 0;
	mov.u32 	%r931, %r930;
	mov.u32 	%r932, %r930;
	mov.u32 	%r933, %r930;
	mov.u32 	%r934, %r930;
	mov.u32 	%r923, %r930;
$L__BB0_4:
	mul.wide.u32 	%rd15, %r923, 4;
	add.s64 	%rd16, %rd1, %rd15;
	ld.local.u32 	%r13, [%rd16+4];
	shl.b32 	%r14, %r923, 5;
	mov.b32 	%r929, 0;
$L__BB0_5:
	.pragma "nounroll";
	shr.u32 	%r557, %r13, %r929;
	and.b32  	%r558, %r557, 1;
	setp.eq.b32 	%p3, %r558, 1;
	not.pred 	%p4, %p3;
	add.s32 	%r559, %r14, %r929;
	mul.lo.s32 	%r560, %r559, 5;
	mul.wide.u32 	%rd17, %r560, 4;
	add.s64 	%rd6, %rd5, %rd17;
	@%p4 bra 	$L__BB0_7;
	ld.global.u32 	%r561, [%rd6];
	xor.b32  	%r934, %r934, %r561;
	ld.global.u32 	%r562, [%rd6+4];
	xor.b32  	%r933, %r933, %r562;
	ld.global.u32 	%r563, [%rd6+8];
	xor.b32  	%r932, %r932, %r563;
	ld.global.u32 	%r564, [%rd6+12];
	xor.b32  	%r931, %r931, %r564;
	ld.global.u32 	%r565, [%rd6+16];
	xor.b32  	%r930, %r930, %r565;
$L__BB0_7:
	and.b32  	%r567, %r557, 2;
	setp.eq.s32 	%p5, %r567, 0;
	@%p5 bra 	$L__BB0_9;
	ld.global.u32 	%r568, [%rd6+20];
	xor.b32  	%r934, %r934, %r568;
	ld.global.u32 	%r569, [%rd6+24];
	xor.b32  	%r933, %r933, %r569;
	ld.global.u32 	%r570, [%rd6+28];
	xor.b32  	%r932, %r932, %r570;
	ld.global.u32 	%r571, [%rd6+32];
	xor.b32  	%r931, %r931, %r571;
	ld.global.u32 	%r572, [%rd6+36];
	xor.b32  	%r930, %r930, %r572;
$L__BB0_9:
	and.b32  	%r574, %r557, 4;
	setp.eq.s32 	%p6, %r574, 0;
	@%p6 bra 	$L__BB0_11;
	ld.global.u32 	%r575, [%rd6+40];
	xor.b32  	%r934, %r934, %r575;
	ld.global.u32 	%r576, [%rd6+44];
	xor.b32  	%r933, %r933, %r576;
	ld.global.u32 	%r577, [%rd6+48];
	xor.b32  	%r932, %r932, %r577;
	ld.global.u32 	%r578, [%rd6+52];
	xor.b32  	%r931, %r931, %r578;
	ld.global.u32 	%r579, [%rd6+56];
	xor.b32  	%r930, %r930, %r579;
$L__BB0_11:
	and.b32  	%r581, %r557, 8;
	setp.eq.s32 	%p7, %r581, 0;
	@%p7 bra 	$L__BB0_13;
	ld.global.u32 	%r582, [%rd6+60];
	xor.b32  	%r934, %r934, %r582;
	ld.global.u32 	%r583, [%rd6+64];
	xor.b32  	%r933, %r933, %r583;
	ld.global.u32 	%r584, [%rd6+68];
	xor.b32  	%r932, %r932, %r584;
	ld.global.u32 	%r585, [%rd6+72];
	xor.b32  	%r931, %r931, %r585;
	ld.global.u32 	%r586, [%rd6+76];
	xor.b32  	%r930, %r930, %r586;
$L__BB0_13:
	and.b32  	%r588, %r557, 16;
	setp.eq.s32 	%p8, %r588, 0;
	@%p8 bra 	$L__BB0_15;
	ld.global.u32 	%r589, [%rd6+80];
	xor.b32  	%r934, %r934, %r589;
	ld.global.u32 	%r590, [%rd6+84];
	xor.b32  	%r933, %r933, %r590;
	ld.global.u32 	%r591, [%rd6+88];
	xor.b32  	%r932, %r932, %r591;
	ld.global.u32 	%r592, [%rd6+92];
	xor.b32  	%r931, %r931, %r592;
	ld.global.u32 	%r593, [%rd6+96];
	xor.b32  	%r930, %r930, %r593;
$L__BB0_15:
	and.b32  	%r595, %r557, 32;
	setp.eq.s32 	%p9, %r595, 0;
	@%p9 bra 	$L__BB0_17;
	ld.global.u32 	%r596, [%rd6+100];
	xor.b32  	%r934, %r934, %r596;
	ld.global.u32 	%r597, [%rd6+104];
	xor.b32  	%r933, %r933, %r597;
	ld.global.u32 	%r598, [%rd6+108];
	xor.b32  	%r932, %r932, %r598;
	ld.global.u32 	%r599, [%rd6+112];
	xor.b32  	%r931, %r931, %r599;
	ld.global.u32 	%r600, [%rd6+116];
	xor.b32  	%r930, %r930, %r600;
$L__BB0_17:
	and.b32  	%r602, %r557, 64;
	setp.eq.s32 	%p10, %r602, 0;
	@%p10 bra 	$L__BB0_19;
	ld.global.u32 	%r603, [%rd6+120];
	xor.b32  	%r934, %r934, %r603;
	ld.global.u32 	%r604, [%rd6+124];
	xor.b32  	%r933, %r933, %r604;
	ld.global.u32 	%r605, [%rd6+128];
	xor.b32  	%r932, %r932, %r605;
	ld.global.u32 	%r606, [%rd6+132];
	xor.b32  	%r931, %r931, %r606;
	ld.global.u32 	%r607, [%rd6+136];
	xor.b32  	%r930, %r930, %r607;
$L__BB0_19:
	and.b32  	%r609, %r557, 128;
	setp.eq.s32 	%p11, %r609, 0;
	@%p11 bra 	$L__BB0_21;
	ld.global.u32 	%r610, [%rd6+140];
	xor.b32  	%r934, %r934, %r610;
	ld.global.u32 	%r611, [%rd6+144];
	xor.b32  	%r933, %r933, %r611;
	ld.global.u32 	%r612, [%rd6+148];
	xor.b32  	%r932, %r932, %r612;
	ld.global.u32 	%r613, [%rd6+152];
	xor.b32  	%r931, %r931, %r613;
	ld.global.u32 	%r614, [%rd6+156];
	xor.b32  	%r930, %r930, %r614;
$L__BB0_21:
	and.b32  	%r616, %r557, 256;
	setp.eq.s32 	%p12, %r616, 0;
	@%p12 bra 	$L__BB0_23;
	ld.global.u32 	%r617, [%rd6+160];
	xor.b32  	%r934, %r934, %r617;
	ld.global.u32 	%r618, [%rd6+164];
	xor.b32  	%r933, %r933, %r618;
	ld.global.u32 	%r619, [%rd6+168];
	xor.b32  	%r932, %r932, %r619;
	ld.global.u32 	%r620, [%rd6+172];
	xor.b32  	%r931, %r931, %r620;
	ld.global.u32 	%r621, [%rd6+176];
	xor.b32  	%r930, %r930, %r621;
$L__BB0_23:
	and.b32  	%r623, %r557, 512;
	setp.eq.s32 	%p13, %r623, 0;
	@%p13 bra 	$L__BB0_25;
	ld.global.u32 	%r624, [%rd6+180];
	xor.b32  	%r934, %r934, %r624;
	ld.global.u32 	%r625, [%rd6+184];
	xor.b32  	%r933, %r933, %r625;
	ld.global.u32 	%r626, [%rd6+188];
	xor.b32  	%r932, %r932, %r626;
	ld.global.u32 	%r627, [%rd6+192];
	xor.b32  	%r931, %r931, %r627;
	ld.global.u32 	%r628, [%rd6+196];
	xor.b32  	%r930, %r930, %r628;
$L__BB0_25:
	and.b32  	%r630, %r557, 1024;
	setp.eq.s32 	%p14, %r630, 0;
	@%p14 bra 	$L__BB0_27;
	ld.global.u32 	%r631, [%rd6+200];
	xor.b32  	%r934, %r934, %r631;
	ld.global.u32 	%r632, [%rd6+204];
	xor.b32  	%r933, %r933, %r632;
	ld.global.u32 	%r633, [%rd6+208];
	xor.b32  	%r932, %r932, %r633;
	ld.global.u32 	%r634, [%rd6+212];
	xor.b32  	%r931, %r931, %r634;
	ld.global.u32 	%r635, [%rd6+216];
	xor.b32  	%r930, %r930, %r635;
$L__BB0_27:
	and.b32  	%r637, %r557, 2048;
	setp.eq.s32 	%p15, %r637, 0;
	@%p15 bra 	$L__BB0_29;
	ld.global.u32 	%r638, [%rd6+220];
	xor.b32  	%r934, %r934, %r638;
	ld.global.u32 	%r639, [%rd6+224];
	xor.b32  	%r933, %r933, %r639;
	ld.global.u32 	%r640, [%rd6+228];
	xor.b32  	%r932, %r932, %r640;
	ld.global.u32 	%r641, [%rd6+232];
	xor.b32  	%r931, %r931, %r641;
	ld.global.u32 	%r642, [%rd6+236];
	xor.b32  	%r930, %r930, %r642;
$L__BB0_29:
	and.b32  	%r644, %r557, 4096;
	setp.eq.s32 	%p16, %r644, 0;
	@%p16 bra 	$L__BB0_31;
	ld.global.u32 	%r645, [%rd6+240];
	xor.b32  	%r934, %r934, %r645;
	ld.global.u32 	%r646, [%rd6+244];
	xor.b32  	%r933, %r933, %r646;
	ld.global.u32 	%r647, [%rd6+248];
	xor.b32  	%r932, %r932, %r647;
	ld.global.u32 	%r648, [%rd6+252];
	xor.b32  	%r931, %r931, %r648;
	ld.global.u32 	%r649, [%rd6+256];
	xor.b32  	%r930, %r930, %r649;
$L__BB0_31:
	and.b32  	%r651, %r557, 8192;
	setp.eq.s32 	%p17, %r651, 0;
	@%p17 bra 	$L__BB0_33;
	ld.global.u32 	%r652, [%rd6+260];
	xor.b32  	%r934, %r934, %r652;
	ld.global.u32 	%r653, [%rd6+264];
	xor.b32  	%r933, %r933, %r653;
	ld.global.u32 	%r654, [%rd6+268];
	xor.b32  	%r932, %r932, %r654;
	ld.global.u32 	%r655, [%rd6+272];
	xor.b32  	%r931, %r931, %r655;
	ld.global.u32 	%r656, [%rd6+276];
	xor.b32  	%r930, %r930, %r656;
$L__BB0_33:
	and.b32  	%r658, %r557, 16384;
	setp.eq.s32 	%p18, %r658, 0;
	@%p18 bra 	$L__BB0_35;
	ld.global.u32 	%r659, [%rd6+280];
	xor.b32  	%r934, %r934, %r659;
	ld.global.u32 	%r660, [%rd6+284];
	xor.b32  	%r933, %r933, %r660;
	ld.global.u32 	%r661, [%rd6+288];
	xor.b32  	%r932, %r932, %r661;
	ld.global.u32 	%r662, [%rd6+292];
	xor.b32  	%r931, %r931, %r662;
	ld.global.u32 	%r663, [%rd6+296];
	xor.b32  	%r930, %r930, %r663;
$L__BB0_35:
	and.b32  	%r665, %r557, 32768;
	setp.eq.s32 	%p19, %r665, 0;
	@%p19 bra 	$L__BB0_37;
	ld.global.u32 	%r666, [%rd6+300];
	xor.b32  	%r934, %r934, %r666;
	ld.global.u32 	%r667, [%rd6+304];
	xor.b32  	%r933, %r933, %r667;
	ld.global.u32 	%r668, [%rd6+308];
	xor.b32  	%r932, %r932, %r668;
	ld.global.u32 	%r669, [%rd6+312];
	xor.b32  	%r931, %r931, %r669;
	ld.global.u32 	%r670, [%rd6+316];
	xor.b32  	%r930, %r930, %r670;
$L__BB0_37:
	add.s32 	%r929, %r929, 16;
	setp.ne.s32 	%p20, %r929, 32;
	@%p20 bra 	$L__BB0_5;
	mad.lo.s32 	%r671, %r923, -31, %r14;
	add.s32 	%r923, %r671, 1;
	setp.ne.s32 	%p21, %r923, 5;
	@%p21 bra 	$L__BB0_4;
	st.local.u32 	[%rd1+4], %r934;
	st.local.v2.u32 	[%rd1+8], {%r933, %r932};
	st.local.v2.u32 	[%rd1+16], {%r931, %r930};
	setp.eq.s64 	%p22, %rd4, 1;
	@%p22 bra 	$L__BB0_114;
	mov.b32 	%r930, 0;
	mov.u32 	%r1023, %r930;
	mov.u32 	%r1024, %r930;
	mov.u32 	%r1025, %r930;
	mov.u32 	%r934, %r930;
	mov.u32 	%r1015, %r930;
$L__BB0_41:
	mul.wide.u32 	%rd18, %r1015, 4;
	add.s64 	%rd19, %rd1, %rd18;
	ld.local.u32 	%r189, [%rd19+4];
	shl.b32 	%r190, %r1015, 5;
	mov.b32 	%r1021, 0;
$L__BB0_42:
	.pragma "nounroll";
	shr.u32 	%r674, %r189, %r1021;
	and.b32  	%r675, %r674, 1;
	setp.eq.b32 	%p23, %r675, 1;
	not.pred 	%p24, %p23;
	add.s32 	%r676, %r190, %r1021;
	mul.lo.s32 	%r677, %r676, 5;
	mul.wide.u32 	%rd20, %r677, 4;
	add.s64 	%rd7, %rd5, %rd20;
	@%p24 bra 	$L__BB0_44;
	ld.global.u32 	%r678, [%rd7];
	xor.b32  	%r934, %r934, %r678;
	ld.global.u32 	%r679, [%rd7+4];
	xor.b32  	%r1025, %r1025, %r679;
	ld.global.u32 	%r680, [%rd7+8];
	xor.b32  	%r1024, %r1024, %r680;
	ld.global.u32 	%r681, [%rd7+12];
	xor.b32  	%r1023, %r1023, %r681;
	ld.global.u32 	%r682, [%rd7+16];
	xor.b32  	%r930, %r930, %r682;
$L__BB0_44:
	and.b32  	%r684, %r674, 2;
	setp.eq.s32 	%p25, %r684, 0;
	@%p25 bra 	$L__BB0_46;
	ld.global.u32 	%r685, [%rd7+20];
	xor.b32  	%r934, %r934, %r685;
	ld.global.u32 	%r686, [%rd7+24];
	xor.b32  	%r1025, %r1025, %r686;
	ld.global.u32 	%r687, [%rd7+28];
	xor.b32  	%r1024, %r1024, %r687;
	ld.global.u32 	%r688, [%rd7+32];
	xor.b32  	%r1023, %r1023, %r688;
	ld.global.u32 	%r689, [%rd7+36];
	xor.b32  	%r930, %r930, %r689;
$L__BB0_46:
	and.b32  	%r691, %r674, 4;
	setp.eq.s32 	%p26, %r691, 0;
	@%p26 bra 	$L__BB0_48;
	ld.global.u32 	%r692, [%rd7+40];
	xor.b32  	%r934, %r934, %r692;
	ld.global.u32 	%r693, [%rd7+44];
	xor.b32  	%r1025, %r1025, %r693;
	ld.global.u32 	%r694, [%rd7+48];
	xor.b32  	%r1024, %r1024, %r694;
	ld.global.u32 	%r695, [%rd7+52];
	xor.b32  	%r1023, %r1023, %r695;
	ld.global.u32 	%r696, [%rd7+56];
	xor.b32  	%r930, %r930, %r696;
$L__BB0_48:
	and.b32  	%r698, %r674, 8;
	setp.eq.s32 	%p27, %r698, 0;
	@%p27 bra 	$L__BB0_50;
	ld.global.u32 	%r699, [%rd7+60];
	xor.b32  	%r934, %r934, %r699;
	ld.global.u32 	%r700, [%rd7+64];
	xor.b32  	%r1025, %r1025, %r700;
	ld.global.u32 	%r701, [%rd7+68];
	xor.b32  	%r1024, %r1024, %r701;
	ld.global.u32 	%r702, [%rd7+72];
	xor.b32  	%r1023, %r1023, %r702;
	ld.global.u32 	%r703, [%rd7+76];
	xor.b32  	%r930, %r930, %r703;
$L__BB0_50:
	and.b32  	%r705, %r674, 16;
	setp.eq.s32 	%p28, %r705, 0;
	@%p28 bra 	$L__BB0_52;
	ld.global.u32 	%r706, [%rd7+80];
	xor.b32  	%r934, %r934, %r706;
	ld.global.u32 	%r707, [%rd7+84];
	xor.b32  	%r1025, %r1025, %r707;
	ld.global.u32 	%r708, [%rd7+88];
	xor.b32  	%r1024, %r1024, %r708;
	ld.global.u32 	%r709, [%rd7+92];
	xor.b32  	%r1023, %r1023, %r709;
	ld.global.u32 	%r710, [%rd7+96];
	xor.b32  	%r930, %r930, %r710;
$L__BB0_52:
	and.b32  	%r712, %r674, 32;
	setp.eq.s32 	%p29, %r712, 0;
	@%p29 bra 	$L__BB0_54;
	ld.global.u32 	%r713, [%rd7+100];
	xor.b32  	%r934, %r934, %r713;
	ld.global.u32 	%r714, [%rd7+104];
	xor.b32  	%r1025, %r1025, %r714;
	ld.global.u32 	%r715, [%rd7+108];
	xor.b32  	%r1024, %r1024, %r715;
	ld.global.u32 	%r716, [%rd7+112];
	xor.b32  	%r1023, %r1023, %r716;
	ld.global.u32 	%r717, [%rd7+116];
	xor.b32  	%r930, %r930, %r717;
$L__BB0_54:
	and.b32  	%r719, %r674, 64;
	setp.eq.s32 	%p30, %r719, 0;
	@%p30 bra 	$L__BB0_56;
	ld.global.u32 	%r720, [%rd7+120];
	xor.b32  	%r934, %r934, %r720;
	ld.global.u32 	%r721, [%rd7+124];
	xor.b32  	%r1025, %r1025, %r721;
	ld.global.u32 	%r722, [%rd7+128];
	xor.b32  	%r1024, %r1024, %r722;
	ld.global.u32 	%r723, [%rd7+132];
	xor.b32  	%r1023, %r1023, %r723;
	ld.global.u32 	%r724, [%rd7+136];
	xor.b32  	%r930, %r930, %r724;
$L__BB0_56:
	and.b32  	%r726, %r674, 128;
	setp.eq.s32 	%p31, %r726, 0;
	@%p31 bra 	$L__BB0_58;
	ld.global.u32 	%r727, [%rd7+140];
	xor.b32  	%r934, %r934, %r727;
	ld.global.u32 	%r728, [%rd7+144];
	xor.b32  	%r1025, %r1025, %r728;
	ld.global.u32 	%r729, [%rd7+148];
	xor.b32  	%r1024, %r1024, %r729;
	ld.global.u32 	%r730, [%rd7+152];
	xor.b32  	%r1023, %r1023, %r730;
	ld.global.u32 	%r731, [%rd7+156];
	xor.b32  	%r930, %r930, %r731;
$L__BB0_58:
	and.b32  	%r733, %r674, 256;
	setp.eq.s32 	%p32, %r733, 0;
	@%p32 bra 	$L__BB0_60;
	ld.global.u32 	%r734, [%rd7+160];
	xor.b32  	%r934, %r934, %r734;
	ld.global.u32 	%r735, [%rd7+164];
	xor.b32  	%r1025, %r1025, %r735;
	ld.global.u32 	%r736, [%rd7+168];
	xor.b32  	%r1024, %r1024, %r736;
	ld.global.u32 	%r737, [%rd7+172];
	xor.b32  	%r1023, %r1023, %r737;
	ld.global.u32 	%r738, [%rd7+176];
	xor.b32  	%r930, %r930, %r738;
$L__BB0_60:
	and.b32  	%r740, %r674, 512;
	setp.eq.s32 	%p33, %r740, 0;
	@%p33 bra 	$L__BB0_62;
	ld.global.u32 	%r741, [%rd7+180];
	xor.b32  	%r934, %r934, %r741;
	ld.global.u32 	%r742, [%rd7+184];
	xor.b32  	%r1025, %r1025, %r742;
	ld.global.u32 	%r743, [%rd7+188];
	xor.b32  	%r1024, %r1024, %r743;
	ld.global.u32 	%r744, [%rd7+192];
	xor.b32  	%r1023, %r1023, %r744;
	ld.global.u32 	%r745, [%rd7+196];
	xor.b32  	%r930, %r930, %r745;
$L__BB0_62:
	and.b32  	%r747, %r674, 1024;
	setp.eq.s32 	%p34, %r747, 0;
	@%p34 bra 	$L__BB0_64;
	ld.global.u32 	%r748, [%rd7+200];
	xor.b32  	%r934, %r934, %r748;
	ld.global.u32 	%r749, [%rd7+204];
	xor.b32  	%r1025, %r1025, %r749;
	ld.global.u32 	%r750, [%rd7+208];
	xor.b32  	%r1024, %r1024, %r750;
	ld.global.u32 	%r751, [%rd7+212];
	xor.b32  	%r1023, %r1023, %r751;
	ld.global.u32 	%r752, [%rd7+216];
	xor.b32  	%r930, %r930, %r752;
$L__BB0_64:
	and.b32  	%r754, %r674, 2048;
	setp.eq.s32 	%p35, %r754, 0;
	@%p35 bra 	$L__BB0_66;
	ld.global.u32 	%r755, [%rd7+220];
	xor.b32  	%r934, %r934, %r755;
	ld.global.u32 	%r756, [%rd7+224];
	xor.b32  	%r1025, %r1025, %r756;
	ld.global.u32 	%r757, [%rd7+228];
	xor.b32  	%r1024, %r1024, %r757;
	ld.global.u32 	%r758, [%rd7+232];
	xor.b32  	%r1023, %r1023, %r758;
	ld.global.u32 	%r759, [%rd7+236];
	xor.b32  	%r930, %r930, %r759;
$L__BB0_66:
	and.b32  	%r761, %r674, 4096;
	setp.eq.s32 	%p36, %r761, 0;
	@%p36 bra 	$L__BB0_68;
	ld.global.u32 	%r762, [%rd7+240];
	xor.b32  	%r934, %r934, %r762;
	ld.global.u32 	%r763, [%rd7+244];
	xor.b32  	%r1025, %r1025, %r763;
	ld.global.u32 	%r764, [%rd7+248];
	xor.b32  	%r1024, %r1024, %r764;
	ld.global.u32 	%r765, [%rd7+252];
	xor.b32  	%r1023, %r1023, %r765;
	ld.global.u32 	%r766, [%rd7+256];
	xor.b32  	%r930, %r930, %r766;
$L__BB0_68:
	and.b32  	%r768, %r674, 8192;
	setp.eq.s32 	%p37, %r768, 0;
	@%p37 bra 	$L__BB0_70;
	ld.global.u32 	%r769, [%rd7+260];
	xor.b32  	%r934, %r934, %r769;
	ld.global.u32 	%r770, [%rd7+264];
	xor.b32  	%r1025, %r1025, %r770;
	ld.global.u32 	%r771, [%rd7+268];
	xor.b32  	%r1024, %r1024, %r771;
	ld.global.u32 	%r772, [%rd7+272];
	xor.b32  	%r1023, %r1023, %r772;
	ld.global.u32 	%r773, [%rd7+276];
	xor.b32  	%r930, %r930, %r773;
$L__BB0_70:
	and.b32  	%r775, %r674, 16384;
	setp.eq.s32 	%p38, %r775, 0;
	@%p38 bra 	$L__BB0_72;
	ld.global.u32 	%r776, [%rd7+280];
	xor.b32  	%r934, %r934, %r776;
	ld.global.u32 	%r777, [%rd7+284];
	xor.b32  	%r1025, %r1025, %r777;
	ld.global.u32 	%r778, [%rd7+288];
	xor.b32  	%r1024, %r1024, %r778;
	ld.global.u32 	%r779, [%rd7+292];
	xor.b32  	%r1023, %r1023, %r779;
	ld.global.u32 	%r780, [%rd7+296];
	xor.b32  	%r930, %r930, %r780;
$L__BB0_72:
	and.b32  	%r782, %r674, 32768;
	setp.eq.s32 	%p39, %r782, 0;
	@%p39 bra 	$L__BB0_74;
	ld.global.u32 	%r783, [%rd7+300];
	xor.b32  	%r934, %r934, %r783;
	ld.global.u32 	%r784, [%rd7+304];
	xor.b32  	%r1025, %r1025, %r784;
	ld.global.u32 	%r785, [%rd7+308];
	xor.b32  	%r1024, %r1024, %r785;
	ld.global.u32 	%r786, [%rd7+312];
	xor.b32  	%r1023, %r1023, %r786;
	ld.global.u32 	%r787, [%rd7+316];
	xor.b32  	%r930, %r930, %r787;
$L__BB0_74:
	add.s32 	%r1021, %r1021, 16;
	setp.ne.s32 	%p40, %r1021, 32;
	@%p40 bra 	$L__BB0_42;
	mad.lo.s32 	%r788, %r1015, -31, %r190;
	add.s32 	%r1015, %r788, 1;
	setp.ne.s32 	%p41, %r1015, 5;
	@%p41 bra 	$L__BB0_41;
	st.local.u32 	[%rd1+4], %r934;
	st.local.v2.u32 	[%rd1+8], {%r1025, %r1024};
	st.local.v2.u32 	[%rd1+16], {%r1023, %r930};
	setp.ne.s64 	%p42, %rd4, 3;
	@%p42 bra 	$L__BB0_114;
	mov.b32 	%r930, 0;
	mov.u32 	%r1115, %r930;
	mov.u32 	%r1116, %r930;
	mov.u32 	%r1117, %r930;
	mov.u32 	%r934, %r930;
	mov.u32 	%r1107, %r930;
$L__BB0_78:
	mul.wide.u32 	%rd21, %r1107, 4;
	add.s64 	%rd22, %rd1, %rd21;
	ld.local.u32 	%r365, [%rd22+4];
	shl.b32 	%r366, %r1107, 5;
	mov.b32 	%r1113, 0;
$L__BB0_79:
	.pragma "nounroll";
	shr.u32 	%r791, %r365, %r1113;
	and.b32  	%r792, %r791, 1;
	setp.eq.b32 	%p43, %r792, 1;
	not.pred 	%p44, %p43;
	add.s32 	%r793, %r366, %r1113;
	mul.lo.s32 	%r794, %r793, 5;
	mul.wide.u32 	%rd23, %r794, 4;
	add.s64 	%rd8, %rd5, %rd23;
	@%p44 bra 	$L__BB0_81;
	ld.global.u32 	%r795, [%rd8];
	xor.b32  	%r934, %r934, %r795;
	ld.global.u32 	%r796, [%rd8+4];
	xor.b32  	%r1117, %r1117, %r796;
	ld.global.u32 	%r797, [%rd8+8];
	xor.b32  	%r1116, %r1116, %r797;
	ld.global.u32 	%r798, [%rd8+12];
	xor.b32  	%r1115, %r1115, %r798;
	ld.global.u32 	%r799, [%rd8+16];
	xor.b32  	%r930, %r930, %r799;
$L__BB0_81:
	and.b32  	%r801, %r791, 2;
	setp.eq.s32 	%p45, %r801, 0;
	@%p45 bra 	$L__BB0_83;
	ld.global.u32 	%r802, [%rd8+20];
	xor.b32  	%r934, %r934, %r802;
	ld.global.u32 	%r803, [%rd8+24];
	xor.b32  	%r1117, %r1117, %r803;
	ld.global.u32 	%r804, [%rd8+28];
	xor.b32  	%r1116, %r1116, %r804;
	ld.global.u32 	%r805, [%rd8+32];
	xor.b32  	%r1115, %r1115, %r805;
	ld.global.u32 	%r806, [%rd8+36];
	xor.b32  	%r930, %r930, %r806;
$L__BB0_83:
	and.b32  	%r808, %r791, 4;
	setp.eq.s32 	%p46, %r808, 0;
	@%p46 bra 	$L__BB0_85;
	ld.global.u32 	%r809, [%rd8+40];
	xor.b32  	%r934, %r934, %r809;
	ld.global.u32 	%r810, [%rd8+44];
	xor.b32  	%r1117, %r1117, %r810;
	ld.global.u32 	%r811, [%rd8+48];
	xor.b32  	%r1116, %r1116, %r811;
	ld.global.u32 	%r812, [%rd8+52];
	xor.b32  	%r1115, %r1115, %r812;
	ld.global.u32 	%r813, [%rd8+56];
	xor.b32  	%r930, %r930, %r813;
$L__BB0_85:
	and.b32  	%r815, %r791, 8;
	setp.eq.s32 	%p47, %r815, 0;
	@%p47 bra 	$L__BB0_87;
	ld.global.u32 	%r816, [%rd8+60];
	xor.b32  	%r934, %r934, %r816;
	ld.global.u32 	%r817, [%rd8+64];
	xor.b32  	%r1117, %r1117, %r817;
	ld.global.u32 	%r818, [%rd8+68];
	xor.b32  	%r1116, %r1116, %r818;
	ld.global.u32 	%r819, [%rd8+72];
	xor.b32  	%r1115, %r1115, %r819;
	ld.global.u32 	%r820, [%rd8+76];
	xor.b32  	%r930, %r930, %r820;
$L__BB0_87:
	and.b32  	%r822, %r791, 16;
	setp.eq.s32 	%p48, %r822, 0;
	@%p48 bra 	$L__BB0_89;
	ld.global.u32 	%r823, [%rd8+80];
	xor.b32  	%r934, %r934, %r823;
	ld.global.u32 	%r824, [%rd8+84];
	xor.b32  	%r1117, %r1117, %r824;
	ld.global.u32 	%r825, [%rd8+88];
	xor.b32  	%r1116, %r1116, %r825;
	ld.global.u32 	%r826, [%rd8+92];
	xor.b32  	%r1115, %r1115, %r826;
	ld.global.u32 	%r827, [%rd8+96];
	xor.b32  	%r930, %r930, %r827;
$L__BB0_89:
	and.b32  	%r829, %r791, 32;
	setp.eq.s32 	%p49, %r829, 0;
	@%p49 bra 	$L__BB0_91;
	ld.global.u32 	%r830, [%rd8+100];
	xor.b32  	%r934, %r934, %r830;
	ld.global.u32 	%r831, [%rd8+104];
	xor.b32  	%r1117, %r1117, %r831;
	ld.global.u32 	%r832, [%rd8+108];
	xor.b32  	%r1116, %r1116, %r832;
	ld.global.u32 	%r833, [%rd8+112];
	xor.b32  	%r1115, %r1115, %r833;
	ld.global.u32 	%r834, [%rd8+116];
	xor.b32  	%r930, %r930, %r834;
$L__BB0_91:
	and.b32  	%r836, %r791, 64;
	setp.eq.s32 	%p50, %r836, 0;
	@%p50 bra 	$L__BB0_93;
	ld.global.u32 	%r837, [%rd8+120];
	xor.b32  	%r934, %r934, %r837;
	ld.global.u32 	%r838, [%rd8+124];
	xor.b32  	%r1117, %r1117, %r838;
	ld.global.u32 	%r839, [%rd8+128];
	xor.b32  	%r1116, %r1116, %r839;
	ld.global.u32 	%r840, [%rd8+132];
	xor.b32  	%r1115, %r1115, %r840;
	ld.global.u32 	%r841, [%rd8+136];
	xor.b32  	%r930, %r930, %r841;
$L__BB0_93:
	and.b32  	%r843, %r791, 128;
	setp.eq.s32 	%p51, %r843, 0;
	@%p51 bra 	$L__BB0_95;
	ld.global.u32 	%r844, [%rd8+140];
	xor.b32  	%r934, %r934, %r844;
	ld.global.u32 	%r845, [%rd8+144];
	xor.b32  	%r1117, %r1117, %r845;
	ld.global.u32 	%r846, [%rd8+148];
	xor.b32  	%r1116, %r1116, %r846;
	ld.global.u32 	%r847, [%rd8+152];
	xor.b32  	%r1115, %r1115, %r847;
	ld.global.u32 	%r848, [%rd8+156];
	xor.b32  	%r930, %r930, %r848;
$L__BB0_95:
	and.b32  	%r850, %r791, 256;
	setp.eq.s32 	%p52, %r850, 0;
	@%p52 bra 	$L__BB0_97;
	ld.global.u32 	%r851, [%rd8+160];
	xor.b32  	%r934, %r934, %r851;
	ld.global.u32 	%r852, [%rd8+164];
	xor.b32  	%r1117, %r1117, %r852;
	ld.global.u32 	%r853, [%rd8+168];
	xor.b32  	%r1116, %r1116, %r853;
	ld.global.u32 	%r854, [%rd8+172];
	xor.b32  	%r1115, %r1115, %r854;
	ld.global.u32 	%r855, [%rd8+176];
	xor.b32  	%r930, %r930, %r855;
$L__BB0_97:
	and.b32  	%r857, %r791, 512;
	setp.eq.s32 	%p53, %r857, 0;
	@%p53 bra 	$L__BB0_99;
	ld.global.u32 	%r858, [%rd8+180];
	xor.b32  	%r934, %r934, %r858;
	ld.global.u32 	%r859, [%rd8+184];
	xor.b32  	%r1117, %r1117, %r859;
	ld.global.u32 	%r860, [%rd8+188];
	xor.b32  	%r1116, %r1116, %r860;
	ld.global.u32 	%r861, [%rd8+192];
	xor.b32  	%r1115, %r1115, %r861;
	ld.global.u32 	%r862, [%rd8+196];
	xor.b32  	%r930, %r930, %r862;
$L__BB0_99:
	and.b32  	%r864, %r791, 1024;
	setp.eq.s32 	%p54, %r864, 0;
	@%p54 bra 	$L__BB0_101;
	ld.global.u32 	%r865, [%rd8+200];
	xor.b32  	%r934, %r934, %r865;
	ld.global.u32 	%r866, [%rd8+204];
	xor.b32  	%r1117, %r1117, %r866;
	ld.global.u32 	%r867, [%rd8+208];
	xor.b32  	%r1116, %r1116, %r867;
	ld.global.u32 	%r868, [%rd8+212];
	xor.b32  	%r1115, %r1115, %r868;
	ld.global.u32 	%r869, [%rd8+216];
	xor.b32  	%r930, %r930, %r869;
$L__BB0_101:
	and.b32  	%r871, %r791, 2048;
	setp.eq.s32 	%p55, %r871, 0;
	@%p55 bra 	$L__BB0_103;
	ld.global.u32 	%r872, [%rd8+220];
	xor.b32  	%r934, %r934, %r872;
	ld.global.u32 	%r873, [%rd8+224];
	xor.b32  	%r1117, %r1117, %r873;
	ld.global.u32 	%r874, [%rd8+228];
	xor.b32  	%r1116, %r1116, %r874;
	ld.global.u32 	%r875, [%rd8+232];
	xor.b32  	%r1115, %r1115, %r875;
	ld.global.u32 	%r876, [%rd8+236];
	xor.b32  	%r930, %r930, %r876;
$L__BB0_103:
	and.b32  	%r878, %r791, 4096;
	setp.eq.s32 	%p56, %r878, 0;
	@%p56 bra 	$L__BB0_105;
	ld.global.u32 	%r879, [%rd8+240];
	xor.b32  	%r934, %r934, %r879;
	ld.global.u32 	%r880, [%rd8+244];
	xor.b32  	%r1117, %r1117, %r880;
	ld.global.u32 	%r881, [%rd8+248];
	xor.b32  	%r1116, %r1116, %r881;
	ld.global.u32 	%r882, [%rd8+252];
	xor.b32  	%r1115, %r1115, %r882;
	ld.global.u32 	%r883, [%rd8+256];
	xor.b32  	%r930, %r930, %r883;
$L__BB0_105:
	and.b32  	%r885, %r791, 8192;
	setp.eq.s32 	%p57, %r885, 0;
	@%p57 bra 	$L__BB0_107;
	ld.global.u32 	%r886, [%rd8+260];
	xor.b32  	%r934, %r934, %r886;
	ld.global.u32 	%r887, [%rd8+264];
	xor.b32  	%r1117, %r1117, %r887;
	ld.global.u32 	%r888, [%rd8+268];
	xor.b32  	%r1116, %r1116, %r888;
	ld.global.u32 	%r889, [%rd8+272];
	xor.b32  	%r1115, %r1115, %r889;
	ld.global.u32 	%r890, [%rd8+276];
	xor.b32  	%r930, %r930, %r890;
$L__BB0_107:
	and.b32  	%r892, %r791, 16384;
	setp.eq.s32 	%p58, %r892, 0;
	@%p58 bra 	$L__BB0_109;
	ld.global.u32 	%r893, [%rd8+280];
	xor.b32  	%r934, %r934, %r893;
	ld.global.u32 	%r894, [%rd8+284];
	xor.b32  	%r1117, %r1117, %r894;
	ld.global.u32 	%r895, [%rd8+288];
	xor.b32  	%r1116, %r1116, %r895;
	ld.global.u32 	%r896, [%rd8+292];
	xor.b32  	%r1115, %r1115, %r896;
	ld.global.u32 	%r897, [%rd8+296];
	xor.b32  	%r930, %r930, %r897;
$L__BB0_109:
	and.b32  	%r899, %r791, 32768;
	setp.eq.s32 	%p59, %r899, 0;
	@%p59 bra 	$L__BB0_111;
	ld.global.u32 	%r900, [%rd8+300];
	xor.b32  	%r934, %r934, %r900;
	ld.global.u32 	%r901, [%rd8+304];
	xor.b32  	%r1117, %r1117, %r901;
	ld.global.u32 	%r902, [%rd8+308];
	xor.b32  	%r1116, %r1116, %r902;
	ld.global.u32 	%r903, [%rd8+312];
	xor.b32  	%r1115, %r1115, %r903;
	ld.global.u32 	%r904, [%rd8+316];
	xor.b32  	%r930, %r930, %r904;
$L__BB0_111:
	add.s32 	%r1113, %r1113, 16;
	setp.ne.s32 	%p60, %r1113, 32;
	@%p60 bra 	$L__BB0_79;
	mad.lo.s32 	%r905, %r1107, -31, %r366;
	add.s32 	%r1107, %r905, 1;
	setp.ne.s32 	%p61, %r1107, 5;
	@%p61 bra 	$L__BB0_78;
	st.local.u32 	[%rd1+4], %r934;
	st.local.v2.u32 	[%rd1+8], {%r1117, %r1116};
	st.local.v2.u32 	[%rd1+16], {%r1115, %r930};
$L__BB0_114:
	shr.u64 	%rd27, %rd3, 2;
	add.s32 	%r917, %r917, 1;
	setp.gt.u64 	%p62, %rd3, 3;
	@%p62 bra 	$L__BB0_2;
$L__BB0_115:
	cvta.to.global.u64 	%rd24, %rd10;
	shr.u32 	%r906, %r934, 2;
	xor.b32  	%r907, %r906, %r934;
	shl.b32 	%r908, %r930, 4;
	shl.b32 	%r909, %r907, 1;
	xor.b32  	%r910, %r909, %r908;
	xor.b32  	%r911, %r910, %r907;
	xor.b32  	%r912, %r911, %r930;
	add.s32 	%r913, %r1, %r912;
	add.s32 	%r914, %r913, 362437;
	cvt.rn.f32.u32 	%f1, %r914;
	fma.rn.f32 	%f2, %f1, 0f2F800000, 0f2F000000;
	shl.b64 	%rd25, %rd2, 2;
	add.s64 	%rd26, %rd24, %rd25;
	st.global.f32 	[%rd26], %f2;
	ret;

}


// ===== COMPILED SASS (sm_100) =====

	.target	sm_100

	.elftype	@"ET_EXEC"


//--------------------- .note.nv.tkinfo           --------------------------
	.section	.note.nv.tkinfo,"",@"SHT_NOTE"
	.sectionflags	@"SHF_NOTE_NV_TKINFO"
	.tkinfo
        /*0018*/ 	.word	0x00000002
        /*0030*/ 	.string	""
        /*0030*/ 	.string	"ptxas"
        /*0030*/ 	.string	"Cuda compilation tools, release 13.0, V13.0.88"
        /*0030*/ 	.string	"Build cuda_13.0.r13.0/compiler.36424714_0"
        /*0030*/ 	.string	"-arch sm_100 -m 64 "



//--------------------- .note.nv.cuinfo           --------------------------
	.section	.note.nv.cuinfo,"",@"SHT_NOTE"
	.sectionflags	@"SHF_NOTE_NV_CUINFO"
        /*0018*/ 	.short	0x0002
        /*001a*/ 	.short	0x0064
        /*001c*/ 	.short	0x0082
	.zero		2


//--------------------- .nv.info                  --------------------------
	.section	.nv.info,"",@"SHT_CUDA_INFO"
	.align	4


	//----- nvinfo : EIATTR_REGCOUNT
	.align		4
        /*0000*/ 	.byte	0x04, 0x2f
        /*0002*/ 	.short	(.L_10 - .L_9)
	.align		4
.L_9:
        /*0004*/ 	.word	index@(_Z21rand_generator_kernelyPf)
        /*0008*/ 	.word	0x0000001f


	//----- nvinfo : EIATTR_FRAME_SIZE
	.align		4
.L_10:
        /*000c*/ 	.byte	0x04, 0x11
        /*000e*/ 	.short	(.L_12 - .L_11)
	.align		4
.L_11:
        /*0010*/ 	.word	index@(_Z21rand_generator_kernelyPf)
        /*0014*/ 	.word	0x00000030


	//----- nvinfo : EIATTR_MIN_STACK_SIZE
	.align		4
.L_12:
        /*0018*/ 	.byte	0x04, 0x12
        /*001a*/ 	.short	(.L_14 - .L_13)
	.align		4
.L_13:
        /*001c*/ 	.word	index@(_Z21rand_generator_kernelyPf)
        /*0020*/ 	.word	0x00000030
.L_14:


//--------------------- .nv.compat                --------------------------
	.section	.nv.compat,"",@"SHT_CUDA_COMPAT_INFO"
	.align	4
        /*0000*/ 	.byte	0x02, 0x09, 0x00, 0x00, 0x02, 0x02, 0x01, 0x00, 0x02, 0x05, 0x05, 0x00, 0x03, 0x07, 0x01, 0x01
        /*0010*/ 	.byte	0x02, 0x03, 0x00, 0x00, 0x02, 0x06, 0x01, 0x00, 0x04, 0x0b, 0x08, 0x00, 0x09, 0x00, 0x00, 0x00
        /*0020*/ 	.byte	0x00, 0x00, 0x00, 0x00


//--------------------- .nv.info._Z21rand_generator_kernelyPf --------------------------
	.section	.nv.info._Z21rand_generator_kernelyPf,"",@"SHT_CUDA_INFO"
	.sectionflags	@""
	.align	4


	//----- nvinfo : EIATTR_CUDA_API_VERSION
	.align		4
        /*0000*/ 	.byte	0x04, 0x37
        /*0002*/ 	.short	(.L_16 - .L_15)
.L_15:
        /*0004*/ 	.word	0x00000082


	//----- nvinfo : EIATTR_KPARAM_INFO
	.align		4
.L_16:
        /*0008*/ 	.byte	0x04, 0x17
        /*000a*/ 	.short	(.L_18 - .L_17)
.L_17:
        /*000c*/ 	.word	0x00000000
        /*0010*/ 	.short	0x0001
        /*0012*/ 	.short	0x0008
        /*0014*/ 	.byte	0x00, 0xf5, 0x21, 0x00


	//----- nvinfo : EIATTR_KPARAM_INFO
	.align		4
.L_18:
        /*0018*/ 	.byte	0x04, 0x17
        /*001a*/ 	.short	(.L_20 - .L_19)
.L_19:
        /*001c*/ 	.word	0x00000000
        /*0020*/ 	.short	0x0000
        /*0022*/ 	.short	0x0000
        /*0024*/ 	.byte	0x00, 0xf0, 0x21, 0x00


	//----- nvinfo : EIATTR_SPARSE_MMA_MASK
	.align		4
.L_20:
        /*0028*/ 	.byte	0x03, 0x50
        /*002a*/ 	.short	0x0000


	//----- nvinfo : EIATTR_MAXREG_COUNT
	.align		4
        /*002c*/ 	.byte	0x03, 0x1b
        /*002e*/ 	.short	0x00ff


	//----- nvinfo : EIATTR_MERCURY_ISA_VERSION
	.align		4
        /*0030*/ 	.byte	0x03, 0x5f
        /*0032*/ 	.short	0x0101


	//----- nvinfo : EIATTR_VRC_CTA_INIT_COUNT
	.align		4
        /*0034*/ 	.byte	0x02, 0x4a
	.zero		1
	.zero		1


	//----- nvinfo : EIATTR_EXIT_INSTR_OFFSETS
	.align		4
        /*0038*/ 	.byte	0x04, 0x1c
        /*003a*/ 	.short	(.L_22 - .L_21)


	//   ....[0]....
.L_21:
        /*003c*/ 	.word	0x00002780


	//----- nvinfo : EIATTR_CRS_STACK_SIZE
	.align		4
.L_22:
        /*0040*/ 	.byte	0x04, 0x1e
        /*0042*/ 	.short	(.L_24 - .L_23)
.L_23:
        /*0044*/ 	.word	0x00000000


	//----- nvinfo : EIATTR_CBANK_PARAM_SIZE
	.align		4
.L_24:
        /*0048*/ 	.byte	0x03, 0x19
        /*004a*/ 	.short	0x0010


	//----- nvinfo : EIATTR_PARAM_CBANK
	.align		4
        /*004c*/ 	.byte	0x04, 0x0a
        /*004e*/ 	.short	(.L_26 - .L_25)
	.align		4
.L_25:
        /*0050*/ 	.word	index@(.nv.constant0._Z21rand_generator_kernelyPf)
        /*0054*/ 	.short	0x0380
        /*0056*/ 	.short	0x0010


	//----- nvinfo : EIATTR_SW_WAR
	.align		4
.L_26:
        /*0058*/ 	.byte	0x04, 0x36
        /*005a*/ 	.short	(.L_28 - .L_27)
.L_27:
        /*005c*/ 	.word	0x00000008
.L_28:


//--------------------- .nv.callgraph             --------------------------
	.section	.nv.callgraph,"",@"SHT_CUDA_CALLGRAPH"
	.align	4
	.sectionentsize	8
	.align		4
        /*0000*/ 	.word	0x00000000
	.align		4
        /*0004*/ 	.word	0xffffffff
	.align		4
        /*0008*/ 	.word	0x00000000
	.align		4
        /*000c*/ 	.word	0xfffffffe
	.align		4
        /*0010*/ 	.word	0x00000000
	.align		4
        /*0014*/ 	.word	0xfffffffd
	.align		4
        /*0018*/ 	.word	0x00000000
	.align		4
        /*001c*/ 	.word	0xfffffffc


//--------------------- .nv.constant4             --------------------------
	.section	.nv.constant4,"a",@progbits
	.align	8
	.align		8
.nv.constant4:
        /*0000*/ 	.dword	precalc_xorwow_matrix
	.align		8
        /*0008*/ 	.dword	precalc_xorwow_offset_matrix
	.align		8
        /*0010*/ 	.dword	mrg32k3aM1
	.align		8
        /*0018*/ 	.dword	mrg32k3aM2
	.align		8
        /*0020*/ 	.dword	mrg32k3aM1SubSeq
	.align		8
        /*0028*/ 	.dword	mrg32k3aM2SubSeq
	.align		8
        /*0030*/ 	.dword	mrg32k3aM1Seq
	.align		8
        /*0038*/ 	.dword	mrg32k3aM2Seq


//--------------------- .nv.constant3             --------------------------
	.section	.nv.constant3,"a",@progbits
	.align	8
.nv.constant3:
	.type		__cr_lgamma_table,@object
	.size		__cr_lgamma_table,(.L_8 - __cr_lgamma_table)
__cr_lgamma_table:
        /*0000*/ 	.byte	0x00, 0x00, 0x00, 0x00, 0x00, 0x00, 0x00, 0x00, 0x00, 0x00, 0x00, 0x00, 0x00, 0x00, 0x00, 0x00
        /*0010*/ 	.byte	0xef, 0x39, 0xfa, 0xfe, 0x42, 0x2e, 0xe6, 0x3f, 0x02, 0x20, 0x2a, 0xfa, 0x0b, 0xab, 0xfc, 0x3f
        /*0020*/ 	.byte	0xf9, 0x2c, 0x92, 0x7c, 0xa7, 0x6c, 0x09, 0x40, 0xc9, 0x79, 0x44, 0x3c, 0x64, 0x26, 0x13, 0x40
        /*0030*/ 	.byte	0xca, 0x01, 0xcf, 0x3a, 0x27, 0x51, 0x1a, 0x40, 0x30, 0xcc, 0x2d, 0xf3, 0xe1, 0x0c, 0x21, 0x40
        /*0040*/ 	.byte	0x0d, 0xb7, 0xfc, 0x82, 0x8e, 0x35, 0x25, 0x40
.L_8:


//--------------------- .text._Z21rand_generator_kernelyPf --------------------------
	.section	.text._Z21rand_generator_kernelyPf,"ax",@progbits
	.align	128
        .global         _Z21rand_generator_kernelyPf
        .type           _Z21rand_generator_kernelyPf,@function
        .size           _Z21rand_generator_kernelyPf,(.L_x_12 - _Z21rand_generator_kernelyPf)
        .other          _Z21rand_generator_kernelyPf,@"STO_CUDA_ENTRY STV_DEFAULT"
_Z21rand_generator_kernelyPf:
.text._Z21rand_generator_kernelyPf:
[----:B------:R-:W0:Y:S08]  /*0000*/  LDC R1, c[0x0][0x37c] ;  /* 0x0000df00ff017b82 */ /* 0x000e300000000800 */
[----:B------:R-:W1:Y:S01]  /*0010*/  LDC.64 R2, c[0x0][0x380] ;  /* 0x0000e000ff027b82 */ /* 0x000e620000000a00 */
[----:B------:R-:W2:Y:S01]  /*0020*/  S2R R8, SR_CTAID.X ;  /* 0x0000000000087919 */ /* 0x000ea20000002500 */
[----:B------:R-:W2:Y:S01]  /*0030*/  LDCU UR4, c[0x0][0x360] ;  /* 0x00006c00ff0477ac */ /* 0x000ea20008000800 */
[----:B0-----:R-:W-:Y:S01]  /*0040*/  VIADD R1, R1, 0xffffffd0 ;  /* 0xffffffd001017836 */ /* 0x001fe20000000000 */
[----:B------:R-:W-:Y:S01]  /*0050*/  BSSY.RECONVERGENT B0, `(.L_x_0) ;  /* 0x000025e000007945 */ /* 0x000fe20003800200 */
[----:B------:R-:W2:Y:S01]  /*0060*/  S2R R11, SR_TID.X ;  /* 0x00000000000b7919 */ /* 0x000ea20000002100 */
[----:B------:R-:W0:Y:S01]  /*0070*/  LDCU.64 UR6, c[0x0][0x358] ;  /* 0x00006b00ff0677ac */ /* 0x000e220008000a00 */
[----:B-1----:R-:W-:-:S02]  /*0080*/  LOP3.LUT R0, R2, 0xaad26b49, RZ, 0x3c, !PT ;  /* 0xaad26b4902007812 */ /* 0x002fc400078e3cff */
[----:B------:R-:W-:-:S03]  /*0090*/  LOP3.LUT R2, R3, 0xf7dcefdd, RZ, 0x3c, !PT ;  /* 0xf7dcefdd03027812 */ /* 0x000fc600078e3cff */
[----:B------:R-:W-:Y:S02]  /*00a0*/  IMAD R0, R0, 0x4182bed5, RZ ;  /* 0x4182bed500007824 */ /* 0x000fe400078e02ff */
[----:B------:R-:W-:Y:S02]  /*00b0*/  IMAD R9, R2, -0x658354e5, RZ ;  /* 0x9a7cab1b02097824 */ /* 0x000fe400078e02ff */
[C---:B------:R-:W-:Y:S01]  /*00c0*/  VIADD R5, R0.reuse, 0x583f19 ;  /* 0x00583f1900057836 */ /* 0x040fe20000000000 */
[C---:B------:R-:W-:Y:S01]  /*00d0*/  LOP3.LUT R6, R0.reuse, 0x159a55e5, RZ, 0x3c, !PT ;  /* 0x159a55e500067812 */ /* 0x040fe200078e3cff */
[C---:B------:R-:W-:Y:S01]  /*00e0*/  VIADD R3, R0.reuse, 0x75bcd15 ;  /* 0x075bcd1500037836 */ /* 0x040fe20000000000 */
[----:B------:R-:W-:Y:S01]  /*00f0*/  IADD3 R2, PT, PT, R0, 0x64f0c9, R9 ;  /* 0x0064f0c900027810 */ /* 0x000fe20007ffe009 */
[C---:B------:R-:W-:Y:S01]  /*0100*/  VIADD R7, R9.reuse, 0x1f123bb5 ;  /* 0x1f123bb509077836 */ /* 0x040fe20000000000 */
[----:B------:R-:W-:Y:S01]  /*0110*/  LOP3.LUT R4, R9, 0x5491333, RZ, 0x3c, !PT ;  /* 0x0549133309047812 */ /* 0x000fe200078e3cff */
[----:B--2---:R-:W-:-:S02]  /*0120*/  IMAD R0, R8, UR4, R11 ;  /* 0x0000000408007c24 */ /* 0x004fc4000f8e020b */
[----:B------:R1:W-:Y:S03]  /*0130*/  STL.64 [R1], R2 ;  /* 0x0000000201007387 */ /* 0x0003e60000100a00 */
[----:B------:R-:W-:Y:S01]  /*0140*/  ISETP.NE.AND P0, PT, R0, RZ, PT ;  /* 0x000000ff0000720c */ /* 0x000fe20003f05270 */
[----:B------:R1:W-:Y:S04]  /*0150*/  STL.64 [R1+0x8], R6 ;  /* 0x0000080601007387 */ /* 0x0003e80000100a00 */
[----:B------:R1:W-:Y:S08]  /*0160*/  STL.64 [R1+0x10], R4 ;  /* 0x0000100401007387 */ /* 0x0003f00000100a00 */
[----:B0-----:R-:W-:Y:S05]  /*0170*/  @!P0 BRA `(.L_x_1) ;  /* 0x00000024002c8947 */ /* 0x001fea0003800000 */
[----:B------:R-:W-:Y:S02]  /*0180*/  IMAD.MOV.U32 R12, RZ, RZ, RZ ;  /* 0x000000ffff0c7224 */ /* 0x000fe400078e00ff */
[----:B------:R-:W-:Y:S02]  /*0190*/  IMAD.MOV.U32 R11, RZ, RZ, R0 ;  /* 0x000000ffff0b7224 */ /* 0x000fe400078e0000 */
[----:B------:R-:W-:-:S07]  /*01a0*/  IMAD.MOV.U32 R10, RZ, RZ, RZ ;  /* 0x000000ffff0a7224 */ /* 0x000fce00078e00ff */
.L_x_10:
[----:B-1----:R-:W-:Y:S01]  /*01b0*/  LOP3.LUT R2, R11, 0x3, RZ, 0xc0, !PT ;  /* 0x000000030b027812 */ /* 0x002fe200078ec0ff */
[----:B------:R-:W-:Y:S03]  /*01c0*/  BSSY.RECONVERGENT B1, `(.L_x_2) ;  /* 0x0000240000017945 */ /* 0x000fe60003800200 */
[----:B------:R-:W-:-:S04]  /*01d0*/  ISETP.NE.U32.AND P0, PT, R2, RZ, PT ;  /* 0x000000ff0200720c */ /* 0x000fc80003f05070 */
[----:B------:R-:W-:-:S13]  /*01e0*/  ISETP.NE.AND.EX P0, PT, RZ, RZ, PT, P0 ;  /* 0x000000ffff00720c */ /* 0x000fda0003f05300 */
[----:B0-----:R-:W-:Y:S05]  /*01f0*/  @!P0 BRA `(.L_x_3) ;  /* 0x0000002000f08947 */ /* 0x001fea0003800000 */
[----:B------:R-:W0:Y:S01]  /*0200*/  LDC.64 R8, c[0x4][RZ] ;  /* 0x01000000ff087b82 */ /* 0x000e220000000a00 */
[----:B------:R-:W-:Y:S02]  /*0210*/  CS2R R2, SRZ ;  /* 0x0000000000027805 */ /* 0x000fe4000001ff00 */
[----:B------:R-:W-:Y:S02]  /*0220*/  CS2R R4, SRZ ;  /* 0x0000000000047805 */ /* 0x000fe4000001ff00 */
[----:B------:R-:W-:Y:S01]  /*0230*/  CS2R R6, SRZ ;  /* 0x0000000000067805 */ /* 0x000fe2000001ff00 */
[----:B0-----:R-:W-:-:S07]  /*0240*/  IMAD.WIDE.U32 R8, R12, 0xc80, R8 ;  /* 0x00000c800c087825 */ /* 0x001fce00078e0008 */
.L_x_5:
[----:B------:R-:W-:-:S06]  /*0250*/  IMAD R13, R2, 0x4, R1 ;  /* 0x00000004020d7824 */ /* 0x000fcc00078e0201 */
[----:B------:R-:W5:Y:S01]  /*0260*/  LDL R13, [R13+0x4] ;  /* 0x000004000d0d7983 */ /* 0x000f620000100800 */
[----:B------:R-:W-:-:S05]  /*0270*/  UMOV UR4, URZ ;  /* 0x000000ff00047c82 */ /* 0x000fca0008000000 */
.L_x_4:
[----:B-----5:R-:W-:Y:S01]  /*0280*/  SHF.R.U32.HI R22, RZ, UR4, R13 ;  /* 0x00000004ff167c19 */ /* 0x020fe2000801160d */
[----:B------:R-:W-:-:S03]  /*0290*/  IMAD.SHL.U32 R14, R2, 0x20, RZ ;  /* 0x00000020020e7824 */ /* 0x000fc600078e00ff */
[----:B------:R-:W-:Y:S01]  /*02a0*/  LOP3.LUT R15, R22, 0x1, RZ, 0xc0, !PT ;  /* 0x00000001160f7812 */ /* 0x000fe200078ec0ff */
[----:B------:R-:W-:-:S03]  /*02b0*/  VIADD R14, R14, UR4 ;  /* 0x000000040e0e7c36 */ /* 0x000fc60008000000 */
[----:B------:R-:W-:Y:S01]  /*02c0*/  ISETP.NE.U32.AND P0, PT, R15, 0x1, PT ;  /* 0x000000010f00780c */ /* 0x000fe20003f05070 */
[----:B------:R-:W-:-:S03]  /*02d0*/  IMAD R15, R14, 0x5, RZ ;  /* 0x000000050e0f7824 */ /* 0x000fc600078e02ff */
[----:B------:R-:W-:Y:S01]  /*02e0*/  R2P PR, R22, 0x7e ;  /* 0x0000007e16007804 */ /* 0x000fe20000000000 */
[----:B------:R-:W-:-:S08]  /*02f0*/  IMAD.WIDE.U32 R14, R15, 0x4, R8 ;  /* 0x000000040f0e7825 */ /* 0x000fd000078e0008 */
[----:B------:R-:W2:Y:S04]  /*0300*/  @!P0 LDG.E R16, desc[UR6][R14.64+0x10] ;  /* 0x000010060e108981 */ /* 0x000ea8000c1e1900 */
[----:B------:R-:W3:Y:S04]  /*0310*/  @P1 LDG.E R18, desc[UR6][R14.64+0x24] ;  /* 0x000024060e121981 */ /* 0x000ee8000c1e1900 */
[----:B------:R-:W4:Y:S04]  /*0320*/  @P2 LDG.E R20, desc[UR6][R14.64+0x38] ;  /* 0x000038060e142981 */ /* 0x000f28000c1e1900 */
[----:B------:R-:W4:Y:S04]  /*0330*/  @P3 LDG.E R24, desc[UR6][R14.64+0x4c] ;  /* 0x00004c060e183981 */ /* 0x000f28000c1e1900 */
[----:B------:R-:W4:Y:S04]  /*0340*/  @P4 LDG.E R26, desc[UR6][R14.64+0x60] ;  /* 0x000060060e1a4981 */ /* 0x000f28000c1e1900 */
[----:B------:R-:W4:Y:S04]  /*0350*/  @!P0 LDG.E R17, desc[UR6][R14.64+0x4] ;  /* 0x000004060e118981 */ /* 0x000f28000c1e1900 */
[----:B------:R-:W4:Y:S04]  /*0360*/  @!P0 LDG.E R19, desc[UR6][R14.64+0xc] ;  /* 0x00000c060e138981 */ /* 0x000f28000c1e1900 */
[----:B------:R-:W4:Y:S04]  /*0370*/  @P1 LDG.E R21, desc[UR6][R14.64+0x18] ;  /* 0x000018060e151981 */ /* 0x000f28000c1e1900 */
[----:B------:R-:W4:Y:S04]  /*0380*/  @P3 LDG.E R23, desc[UR6][R14.64+0x40] ;  /* 0x000040060e173981 */ /* 0x000f28000c1e1900 */
[----:B------:R-:W4:Y:S04]  /*0390*/  @P5 LDG.E R25, desc[UR6][R14.64+0x70] ;  /* 0x000070060e195981 */ /* 0x000f28000c1e1900 */
[----:B------:R-:W4:Y:S01]  /*03a0*/  @P6 LDG.E R28, desc[UR6][R14.64+0x88] ;  /* 0x000088060e1c6981 */ /* 0x000f22000c1e1900 */
[----:B--2---:R-:W-:-:S03]  /*03b0*/  @!P0 LOP3.LUT R5, R5, R16, RZ, 0x3c, !PT ;  /* 0x0000001005058212 */ /* 0x004fc600078e3cff */
[----:B------:R-:W2:Y:S01]  /*03c0*/  @!P0 LDG.E R16, desc[UR6][R14.64] ;  /* 0x000000060e108981 */ /* 0x000ea2000c1e1900 */
[----:B---3--:R-:W-:-:S03]  /*03d0*/  @P1 LOP3.LUT R5, R5, R18, RZ, 0x3c, !PT ;  /* 0x0000001205051212 */ /* 0x008fc600078e3cff */
[----:B------:R-:W3:Y:S01]  /*03e0*/  @!P0 LDG.E R18, desc[UR6][R14.64+0x8] ;  /* 0x000008060e128981 */ /* 0x000ee2000c1e1900 */
[----:B----4-:R-:W-:-:S03]  /*03f0*/  @P2 LOP3.LUT R5, R5, R20, RZ, 0x3c, !PT ;  /* 0x0000001405052212 */ /* 0x010fc600078e3cff */
[----:B------:R-:W4:Y:S01]  /*0400*/  @P1 LDG.E R20, desc[UR6][R14.64+0x14] ;  /* 0x000014060e141981 */ /* 0x000f22000c1e1900 */
[----:B------:R-:W-:-:S03]  /*0410*/  @P3 LOP3.LUT R5, R5, R24, RZ, 0x3c, !PT ;  /* 0x0000001805053212 */ /* 0x000fc600078e3cff */
[----:B------:R-:W4:Y:S01]  /*0420*/  @P5 LDG.E R24, desc[UR6][R14.64+0x74] ;  /* 0x000074060e185981 */ /* 0x000f22000c1e1900 */
[----:B------:R-:W-:-:S03]  /*0430*/  @P4 LOP3.LUT R5, R5, R26, RZ, 0x3c, !PT ;  /* 0x0000001a05054212 */ /* 0x000fc600078e3cff */
[----:B------:R-:W4:Y:S01]  /*0440*/  @P3 LDG.E R26, desc[UR6][R14.64+0x44] ;  /* 0x000044060e1a3981 */ /* 0x000f22000c1e1900 */
[----:B------:R-:W-:-:S03]  /*0450*/  @!P0 LOP3.LUT R6, R6, R17, RZ, 0x3c, !PT ;  /* 0x0000001106068212 */ /* 0x000fc600078e3cff */
[----:B------:R-:W4:Y:S01]  /*0460*/  @P1 LDG.E R17, desc[UR6][R14.64+0x20] ;  /* 0x000020060e111981 */ /* 0x000f22000c1e1900 */
[----:B------:R-:W-:-:S03]  /*0470*/  @!P0 LOP3.LUT R4, R4, R19, RZ, 0x3c, !PT ;  /* 0x0000001304048212 */ /* 0x000fc600078e3cff */
[----:B------:R-:W4:Y:S01]  /*0480*/  @P2 LDG.E R19, desc[UR6][R14.64+0x2c] ;  /* 0x00002c060e132981 */ /* 0x000f22000c1e1900 */
[----:B------:R-:W-:-:S03]  /*0490*/  @P1 LOP3.LUT R6, R6, R21, RZ, 0x3c, !PT ;  /* 0x0000001506061212 */ /* 0x000fc600078e3cff */
[----:B------:R-:W4:Y:S01]  /*04a0*/  @P2 LDG.E R21, desc[UR6][R14.64+0x34] ;  /* 0x000034060e152981 */ /* 0x000f22000c1e1900 */
[----:B--2---:R-:W-:-:S03]  /*04b0*/  @!P0 LOP3.LUT R3, R3, R16, RZ, 0x3c, !PT ;  /* 0x0000001003038212 */ /* 0x004fc600078e3cff */
[----:B------:R-:W2:Y:S01]  /*04c0*/  @P1 LDG.E R16, desc[UR6][R14.64+0x1c] ;  /* 0x00001c060e101981 */ /* 0x000ea2000c1e1900 */
[----:B---3--:R-:W-:-:S03]  /*04d0*/  @!P0 LOP3.LUT R7, R7, R18, RZ, 0x3c, !PT ;  /* 0x0000001207078212 */ /* 0x008fc600078e3cff */
[----:B------:R-:W3:Y:S01]  /*04e0*/  @P2 LDG.E R18, desc[UR6][R14.64+0x28] ;  /* 0x000028060e122981 */ /* 0x000ee2000c1e1900 */
[----:B----4-:R-:W-:-:S03]  /*04f0*/  @P1 LOP3.LUT R3, R3, R20, RZ, 0x3c, !PT ;  /* 0x0000001403031212 */ /* 0x010fc600078e3cff */
[----:B------:R-:W4:Y:S01]  /*0500*/  @P2 LDG.E R20, desc[UR6][R14.64+0x30] ;  /* 0x000030060e142981 */ /* 0x000f22000c1e1900 */
[----:B------:R-:W-:-:S03]  /*0510*/  @P5 LOP3.LUT R5, R5, R24, RZ, 0x3c, !PT ;  /* 0x0000001805055212 */ /* 0x000fc600078e3cff */
[----:B------:R-:W4:Y:S01]  /*0520*/  @P3 LDG.E R24, desc[UR6][R14.64+0x3c] ;  /* 0x00003c060e183981 */ /* 0x000f22000c1e1900 */
[----:B------:R-:W-:-:S03]  /*0530*/  @P1 LOP3.LUT R4, R4, R17, RZ, 0x3c, !PT ;  /* 0x0000001104041212 */ /* 0x000fc600078e3cff */
[----:B------:R-:W4:Y:S01]  /*0540*/  @P3 LDG.E R17, desc[UR6][R14.64+0x48] ;  /* 0x000048060e113981 */ /* 0x000f22000c1e1900 */
[----:B------:R-:W-:-:S03]  /*0550*/  @P2 LOP3.LUT R6, R6, R19, RZ, 0x3c, !PT ;  /* 0x0000001306062212 */ /* 0x000fc600078e3cff */
[----:B------:R-:W4:Y:S01]  /*0560*/  @P4 LDG.E R19, desc[UR6][R14.64+0x54] ;  /* 0x000054060e134981 */ /* 0x000f22000c1e1900 */
[----:B------:R-:W-:Y:S02]  /*0570*/  @P2 LOP3.LUT R4, R4, R21, RZ, 0x3c, !PT ;  /* 0x0000001504042212 */ /* 0x000fe400078e3cff */
[----:B------:R-:W-:Y:S01]  /*0580*/  @P3 LOP3.LUT R6, R6, R23, RZ, 0x3c, !PT ;  /* 0x0000001706063212 */ /* 0x000fe200078e3cff */
[----:B------:R-:W4:Y:S04]  /*0590*/  @P4 LDG.E R21, desc[UR6][R14.64+0x5c] ;  /* 0x00005c060e154981 */ /* 0x000f28000c1e1900 */
[----:B------:R-:W4:Y:S01]  /*05a0*/  @P5 LDG.E R23, desc[UR6][R14.64+0x68] ;  /* 0x000068060e175981 */ /* 0x000f22000c1e1900 */
[----:B--2---:R-:W-:-:S03]  /*05b0*/  @P1 LOP3.LUT R7, R7, R16, RZ, 0x3c, !PT ;  /* 0x0000001007071212 */ /* 0x004fc600078e3cff */
[----:B------:R-:W2:Y:S01]  /*05c0*/  @P4 LDG.E R16, desc[UR6][R14.64+0x50] ;  /* 0x000050060e104981 */ /* 0x000ea2000c1e1900 */
[----:B---3--:R-:W-:-:S03]  /*05d0*/  @P2 LOP3.LUT R3, R3, R18, RZ, 0x3c, !PT ;  /* 0x0000001203032212 */ /* 0x008fc600078e3cff */
[----:B------:R-:W3:Y:S01]  /*05e0*/  @P4 LDG.E R18, desc[UR6][R14.64+0x58] ;  /* 0x000058060e124981 */ /* 0x000ee2000c1e1900 */
[----:B----4-:R-:W-:-:S03]  /*05f0*/  @P2 LOP3.LUT R7, R7, R20, RZ, 0x3c, !PT ;  /* 0x0000001407072212 */ /* 0x010fc600078e3cff */
[----:B------:R-:W4:Y:S01]  /*0600*/  @P5 LDG.E R20, desc[UR6][R14.64+0x64] ;  /* 0x000064060e145981 */ /* 0x000f22000c1e1900 */
[----:B------:R-:W-:-:S03]  /*0610*/  @P3 LOP3.LUT R3, R3, R24, RZ, 0x3c, !PT ;  /* 0x0000001803033212 */ /* 0x000fc600078e3cff */
[----:B------:R-:W4:Y:S01]  /*0620*/  @P5 LDG.E R24, desc[UR6][R14.64+0x6c] ;  /* 0x00006c060e185981 */ /* 0x000f22000c1e1900 */
[----:B------:R-:W-:Y:S02]  /*0630*/  LOP3.LUT P0, RZ, R22, 0x80, RZ, 0xc0, !PT ;  /* 0x0000008016ff7812 */ /* 0x000fe4000780c0ff */
[----:B------:R-:W-:Y:S02]  /*0640*/  @P3 LOP3.LUT R7, R7, R26, RZ, 0x3c, !PT ;  /* 0x0000001a07073212 */ /* 0x000fe400078e3cff */
[----:B------:R-:W-:Y:S02]  /*0650*/  @P3 LOP3.LUT R4, R4, R17, RZ, 0x3c, !PT ;  /* 0x0000001104043212 */ /* 0x000fe400078e3cff */
[----:B------:R-:W4:Y:S01]  /*0660*/  @P6 LDG.E R17, desc[UR6][R14.64+0x7c] ;  /* 0x00007c060e116981 */ /* 0x000f22000c1e1900 */
[----:B------:R-:W-:-:S03]  /*0670*/  @P4 LOP3.LUT R6, R6, R19, RZ, 0x3c, !PT ;  /* 0x0000001306064212 */ /* 0x000fc600078e3cff */
[----:B------:R-:W4:Y:S01]  /*0680*/  @P6 LDG.E R19, desc[UR6][R14.64+0x84] ;  /* 0x000084060e136981 */ /* 0x000f22000c1e1900 */
[----:B------:R-:W-:-:S03]  /*0690*/  @P4 LOP3.LUT R4, R4, R21, RZ, 0x3c, !PT ;  /* 0x0000001504044212 */ /* 0x000fc600078e3cff */
[----:B------:R-:W4:Y:S01]  /*06a0*/  @P0 LDG.E R26, desc[UR6][R14.64+0x9c] ;  /* 0x00009c060e1a0981 */ /* 0x000f22000c1e1900 */
[----:B------:R-:W-:-:S03]  /*06b0*/  @P5 LOP3.LUT R6, R6, R23, RZ, 0x3c, !PT ;  /* 0x0000001706065212 */ /* 0x000fc600078e3cff */
        /* <DEDUP_REMOVED lines=10> */
[----:B------:R-:W-:Y:S02]  /*0760*/  @P5 LOP3.LUT R4, R4, R25, RZ, 0x3c, !PT ;  /* 0x0000001904045212 */ /* 0x000fe400078e3cff */
[----:B------:R-:W-:Y:S02]  /*0770*/  @P6 LOP3.LUT R5, R5, R28, RZ, 0x3c, !PT ;  /* 0x0000001c05056212 */ /* 0x000fe400078e3cff */
[----:B------:R-:W-:Y:S02]  /*0780*/  @P6 LOP3.LUT R6, R6, R17, RZ, 0x3c, !PT ;  /* 0x0000001106066212 */ /* 0x000fe400078e3cff */
[----:B------:R-:W-:Y:S02]  /*0790*/  @P6 LOP3.LUT R4, R4, R19, RZ, 0x3c, !PT ;  /* 0x0000001304046212 */ /* 0x000fe400078e3cff */
[----:B------:R-:W-:Y:S02]  /*07a0*/  @P0 LOP3.LUT R5, R5, R26, RZ, 0x3c, !PT ;  /* 0x0000001a05050212 */ /* 0x000fe400078e3cff */
[----:B------:R-:W-:-:S02]  /*07b0*/  @P0 LOP3.LUT R6, R6, R21, RZ, 0x3c, !PT ;  /* 0x0000001506060212 */ /* 0x000fc400078e3cff */
[----:B------:R-:W-:Y:S02]  /*07c0*/  @P0 LOP3.LUT R4, R4, R23, RZ, 0x3c, !PT ;  /* 0x0000001704040212 */ /* 0x000fe400078e3cff */
[----:B--2---:R-:W-:Y:S02]  /*07d0*/  @P6 LOP3.LUT R3, R3, R16, RZ, 0x3c, !PT ;  /* 0x0000001003036212 */ /* 0x004fe400078e3cff */
[----:B---3--:R-:W-:Y:S02]  /*07e0*/  @P6 LOP3.LUT R7, R7, R18, RZ, 0x3c, !PT ;  /* 0x0000001207076212 */ /* 0x008fe400078e3cff */
[----:B----4-:R-:W-:Y:S02]  /*07f0*/  @P0 LOP3.LUT R3, R3, R20, RZ, 0x3c, !PT ;  /* 0x0000001403030212 */ /* 0x010fe400078e3cff */
[----:B------:R-:W-:Y:S02]  /*0800*/  @P0 LOP3.LUT R7, R7, R24, RZ, 0x3c, !PT ;  /* 0x0000001807070212 */ /* 0x000fe400078e3cff */
[----:B------:R-:W-:-:S13]  /*0810*/  R2P PR, R22.B1, 0x7f ;  /* 0x0000007f16007804 */ /* 0x000fda0000001000 */
[----:B------:R-:W2:Y:S04]  /*0820*/  @P0 LDG.E R18, desc[UR6][R14.64+0xa0] ;  /* 0x0000a0060e120981 */ /* 0x000ea8000c1e1900 */
[----:B------:R-:W3:Y:S04]  /*0830*/  @P0 LDG.E R19, desc[UR6][R14.64+0xa4] ;  /* 0x0000a4060e130981 */ /* 0x000ee8000c1e1900 */
[----:B------:R-:W4:Y:S04]  /*0840*/  @P0 LDG.E R20, desc[UR6][R14.64+0xa8] ;  /* 0x0000a8060e140981 */ /* 0x000f28000c1e1900 */
[----:B------:R-:W4:Y:S04]  /*0850*/  @P0 LDG.E R21, desc[UR6][R14.64+0xac] ;  /* 0x0000ac060e150981 */ /* 0x000f28000c1e1900 */
[----:B------:R-:W4:Y:S04]  /*0860*/  @P0 LDG.E R24, desc[UR6][R14.64+0xb0] ;  /* 0x0000b0060e180981 */ /* 0x000f28000c1e1900 */
[----:B------:R-:W4:Y:S04]  /*0870*/  @P1 LDG.E R16, desc[UR6][R14.64+0xbc] ;  /* 0x0000bc060e101981 */ /* 0x000f28000c1e1900 */
[----:B------:R-:W4:Y:S04]  /*0880*/  @P1 LDG.E R26, desc[UR6][R14.64+0xb4] ;  /* 0x0000b4060e1a1981 */ /* 0x000f28000c1e1900 */
        /* <DEDUP_REMOVED lines=11> */
[----:B------:R-:W-:Y:S01]  /*0940*/  LOP3.LUT P0, RZ, R22, 0x8000, RZ, 0xc0, !PT ;  /* 0x0000800016ff7812 */ /* 0x000fe2000780c0ff */
[----:B------:R-:W4:Y:S01]  /*0950*/  @P2 LDG.E R24, desc[UR6][R14.64+0xd8] ;  /* 0x0000d8060e182981 */ /* 0x000f22000c1e1900 */
[----:B------:R-:W-:-:S03]  /*0960*/  @P1 LOP3.LUT R7, R7, R16, RZ, 0x3c, !PT ;  /* 0x0000001007071212 */ /* 0x000fc600078e3cff */
[----:B------:R-:W4:Y:S01]  /*0970*/  @P2 LDG.E R22, desc[UR6][R14.64+0xd0] ;  /* 0x0000d0060e162981 */ /* 0x000f22000c1e1900 */
[----:B------:R-:W-:-:S03]  /*0980*/  @P1 LOP3.LUT R3, R3, R26, RZ, 0x3c, !PT ;  /* 0x0000001a03031212 */ /* 0x000fc600078e3cff */
[----:B------:R-:W4:Y:S01]  /*0990*/  @P3 LDG.E R16, desc[UR6][R14.64+0xe4] ;  /* 0x0000e4060e103981 */ /* 0x000f22000c1e1900 */
[----:B------:R-:W-:-:S03]  /*09a0*/  @P1 LOP3.LUT R6, R6, R23, RZ, 0x3c, !PT ;  /* 0x0000001706061212 */ /* 0x000fc600078e3cff */
[----:B------:R-:W4:Y:S01]  /*09b0*/  @P3 LDG.E R26, desc[UR6][R14.64+0xdc] ;  /* 0x0000dc060e1a3981 */ /* 0x000f22000c1e1900 */
[----:B------:R-:W-:-:S03]  /*09c0*/  @P1 LOP3.LUT R4, R4, R17, RZ, 0x3c, !PT ;  /* 0x0000001104041212 */ /* 0x000fc600078e3cff */
        /* <DEDUP_REMOVED lines=43> */
[----:B------:R-:W-:-:S04]  /*0c80*/  UIADD3 UR4, UPT, UPT, UR4, 0x10, URZ ;  /* 0x0000001004047890 */ /* 0x000fc8000fffe0ff */
[----:B------:R-:W-:Y:S01]  /*0c90*/  UISETP.NE.AND UP0, UPT, UR4, 0x20, UPT ;  /* 0x000000200400788c */ /* 0x000fe2000bf05270 */
[----:B--2---:R-:W-:Y:S02]  /*0ca0*/  @P5 LOP3.LUT R5, R5, R18, RZ, 0x3c, !PT ;  /* 0x0000001205055212 */ /* 0x004fe400078e3cff */
[----:B---3--:R-:W-:Y:S02]  /*0cb0*/  @P6 LOP3.LUT R6, R6, R19, RZ, 0x3c, !PT ;  /* 0x0000001306066212 */ /* 0x008fe400078e3cff */
[----:B----4-:R-:W-:Y:S02]  /*0cc0*/  @P6 LOP3.LUT R3, R3, R20, RZ, 0x3c, !PT ;  /* 0x0000001403036212 */ /* 0x010fe400078e3cff */
[----:B------:R-:W-:Y:S02]  /*0cd0*/  @P6 LOP3.LUT R4, R4, R21, RZ, 0x3c, !PT ;  /* 0x0000001504046212 */ /* 0x000fe400078e3cff */
[----:B------:R-:W-:Y:S02]  /*0ce0*/  @P6 LOP3.LUT R7, R7, R22, RZ, 0x3c, !PT ;  /* 0x0000001607076212 */ /* 0x000fe400078e3cff */
[----:B------:R-:W-:-:S02]  /*0cf0*/  @P6 LOP3.LUT R5, R5, R16, RZ, 0x3c, !PT ;  /* 0x0000001005056212 */ /* 0x000fc400078e3cff */
[----:B------:R-:W-:Y:S02]  /*0d00*/  @P0 LOP3.LUT R3, R3, R24, RZ, 0x3c, !PT ;  /* 0x0000001803030212 */ /* 0x000fe400078e3cff */
[----:B------:R-:W-:Y:S02]  /*0d10*/  @P0 LOP3.LUT R5, R5, R28, RZ, 0x3c, !PT ;  /* 0x0000001c05050212 */ /* 0x000fe400078e3cff */
[----:B------:R-:W-:Y:S02]  /*0d20*/  @P0 LOP3.LUT R7, R7, R26, RZ, 0x3c, !PT ;  /* 0x0000001a07070212 */ /* 0x000fe400078e3cff */
[----:B------:R-:W-:Y:S02]  /*0d30*/  @P0 LOP3.LUT R4, R4, R23, RZ, 0x3c, !PT ;  /* 0x0000001704040212 */ /* 0x000fe400078e3cff */
[----:B------:R-:W-:Y:S01]  /*0d40*/  @P0 LOP3.LUT R6, R6, R17, RZ, 0x3c, !PT ;  /* 0x0000001106060212 */ /* 0x000fe200078e3cff */
[----:B------:R-:W-:Y:S06]  /*0d50*/  BRA.U UP0, `(.L_x_4) ;  /* 0xfffffff500487547 */ /* 0x000fec000b83ffff */
[----:B------:R-:W-:-:S05]  /*0d60*/  VIADD R2, R2, 0x1 ;  /* 0x0000000102027836 */ /* 0x000fca0000000000 */
[----:B------:R-:W-:-:S13]  /*0d70*/  ISETP.NE.AND P0, PT, R2, 0x5, PT ;  /* 0x000000050200780c */ /* 0x000fda0003f05270 */
[----:B------:R-:W-:Y:S05]  /*0d80*/  @P0 BRA `(.L_x_5) ;  /* 0xfffffff400300947 */ /* 0x000fea000383ffff */
[----:B------:R-:W-:Y:S01]  /*0d90*/  LOP3.LUT R2, R11, 0x3, RZ, 0xc0, !PT ;  /* 0x000000030b027812 */ /* 0x000fe200078ec0ff */
[----:B------:R0:W-:Y:S03]  /*0da0*/  STL.64 [R1+0x8], R6 ;  /* 0x0000080601007387 */ /* 0x0001e60000100a00 */
[----:B------:R-:W-:Y:S01]  /*0db0*/  ISETP.NE.U32.AND P0, PT, R2, 0x1, PT ;  /* 0x000000010200780c */ /* 0x000fe20003f05070 */
[----:B------:R0:W-:Y:S03]  /*0dc0*/  STL.64 [R1+0x10], R4 ;  /* 0x0000100401007387 */ /* 0x0001e60000100a00 */
[----:B------:R-:W-:Y:S01]  /*0dd0*/  ISETP.NE.AND.EX P0, PT, RZ, RZ, PT, P0 ;  /* 0x000000ffff00720c */ /* 0x000fe20003f05300 */
[----:B------:R0:W-:-:S12]  /*0de0*/  STL [R1+0x4], R3 ;  /* 0x0000040301007387 */ /* 0x0001d80000100800 */
[----:B0-----:R-:W-:Y:S05]  /*0df0*/  @!P0 BRA `(.L_x_3) ;  /* 0x0000001400f08947 */ /* 0x001fea0003800000 */
[----:B------:R-:W-:Y:S01]  /*0e00*/  UMOV UR4, URZ ;  /* 0x000000ff00047c82 */ /* 0x000fe20008000000 */
[----:B------:R-:W-:Y:S01]  /*0e10*/  CS2R R2, SRZ ;  /* 0x0000000000027805 */ /* 0x000fe2000001ff00 */
[----:B------:R-:W-:Y:S01]  /*0e20*/  IMAD.MOV.U32 R4, RZ, RZ, RZ ;  /* 0x000000ffff047224 */ /* 0x000fe200078e00ff */
[----:B------:R-:W-:Y:S01]  /*0e30*/  CS2R R6, SRZ ;  /* 0x0000000000067805 */ /* 0x000fe2000001ff00 */
[----:B------:R-:W-:-:S07]  /*0e40*/  IMAD.U32 R5, RZ, RZ, UR4 ;  /* 0x00000004ff057e24 */ /* 0x000fce000f8e00ff */
.L_x_7:
[----:B------:R-:W-:-:S06]  /*0e50*/  IMAD R13, R2, 0x4, R1 ;  /* 0x00000004020d7824 */ /* 0x000fcc00078e0201 */
[----:B------:R-:W5:Y:S01]  /*0e60*/  LDL R13, [R13+0x4] ;  /* 0x000004000d0d7983 */ /* 0x000f620000100800 */
[----:B------:R-:W-:-:S05]  /*0e70*/  UMOV UR4, URZ ;  /* 0x000000ff00047c82 */ /* 0x000fca0008000000 */
.L_x_6:
        /* <DEDUP_REMOVED lines=180> */
[----:B------:R0:W-:Y:S03]  /*19c0*/  STL [R1+0x4], R3 ;  /* 0x0000040301007387 */ /* 0x0001e60000100800 */
[----:B------:R-:W-:Y:S01]  /*19d0*/  ISETP.NE.AND.EX P0, PT, RZ, RZ, PT, P0 ;  /* 0x000000ffff00720c */ /* 0x000fe20003f05300 */
[----:B------:R0:W-:-:S12]  /*19e0*/  STL.64 [R1+0x10], R4 ;  /* 0x0000100401007387 */ /* 0x0001d80000100a00 */
[----:B0-----:R-:W-:Y:S05]  /*19f0*/  @P0 BRA `(.L_x_3) ;  /* 0x0000000800f00947 */ /* 0x001fea0003800000 */
[----:B------:R-:W-:Y:S01]  /*1a00*/  UMOV UR4, URZ ;  /* 0x000000ff00047c82 */ /* 0x000fe20008000000 */
[----:B------:R-:W-:Y:S01]  /*1a10*/  CS2R R2, SRZ ;  /* 0x0000000000027805 */ /* 0x000fe2000001ff00 */
[----:B------:R-:W-:Y:S01]  /*1a20*/  IMAD.MOV.U32 R4, RZ, RZ, RZ ;  /* 0x000000ffff047224 */ /* 0x000fe200078e00ff */
[----:B------:R-:W-:Y:S01]  /*1a30*/  CS2R R6, SRZ ;  /* 0x0000000000067805 */ /* 0x000fe2000001ff00 */
[----:B------:R-:W-:-:S07]  /*1a40*/  IMAD.U32 R5, RZ, RZ, UR4 ;  /* 0x00000004ff057e24 */ /* 0x000fce000f8e00ff */
.L_x_9:
[----:B------:R-:W-:-:S06]  /*1a50*/  IMAD R13, R2, 0x4, R1 ;  /* 0x00000004020d7824 */ /* 0x000fcc00078e0201 */
[----:B------:R-:W5:Y:S01]  /*1a60*/  LDL R13, [R13+0x4] ;  /* 0x000004000d0d7983 */ /* 0x000f620000100800 */
[----:B------:R-:W-:-:S05]  /*1a70*/  UMOV UR4, URZ ;  /* 0x000000ff00047c82 */ /* 0x000fca0008000000 */
.L_x_8:
        /* <DEDUP_REMOVED lines=177> */
[----:B------:R0:W-:Y:S04]  /*2590*/  STL.64 [R1+0x8], R6 ;  /* 0x0000080601007387 */ /* 0x0001e80000100a00 */
[----:B------:R0:W-:Y:S04]  /*25a0*/  STL [R1+0x4], R3 ;  /* 0x0000040301007387 */ /* 0x0001e80000100800 */
[----:B------:R0:W-:Y:S02]  /*25b0*/  STL.64 [R1+0x10], R4 ;  /* 0x0000100401007387 */ /* 0x0001e40000100a00 */
.L_x_3:
[----:B------:R-:W-:Y:S05]  /*25c0*/  BSYNC.RECONVERGENT B1 ;  /* 0x0000000000017941 */ /* 0x000fea0003800200 */
.L_x_2:
[C---:B------:R-:W-:Y:S01]  /*25d0*/  ISETP.GT.U32.AND P0, PT, R11.reuse, 0x3, PT ;  /* 0x000000030b00780c */ /* 0x040fe20003f04070 */
[----:B------:R-:W-:Y:S01]  /*25e0*/  VIADD R12, R12, 0x1 ;  /* 0x000000010c0c7836 */ /* 0x000fe20000000000 */
[--C-:B------:R-:W-:Y:S02]  /*25f0*/  SHF.R.U64 R11, R11, 0x2, R10.reuse ;  /* 0x000000020b0b7819 */ /* 0x100fe4000000120a */
[----:B------:R-:W-:Y:S02]  /*2600*/  ISETP.GT.U32.AND.EX P0, PT, R10, RZ, PT, P0 ;  /* 0x000000ff0a00720c */ /* 0x000fe40003f04100 */
[----:B------:R-:W-:-:S11]  /*2610*/  SHF.R.U32.HI R10, RZ, 0x2, R10 ;  /* 0x00000002ff0a7819 */ /* 0x000fd6000001160a */
[----:B------:R-:W-:Y:S05]  /*2620*/  @P0 BRA `(.L_x_10) ;  /* 0xffffffd800e00947 */ /* 0x000fea000383ffff */
.L_x_1:
[----:B------:R-:W-:Y:S05]  /*2630*/  BSYNC.RECONVERGENT B0 ;  /* 0x0000000000007941 */ /* 0x000fea0003800200 */
.L_x_0:
[----:B01----:R-:W0:Y:S01]  /*2640*/  LDC.64 R6, c[0x0][0x380] ;  /* 0x0000e000ff067b82 */ /* 0x003e220000000a00 */
[----:B------:R-:W-:Y:S01]  /*2650*/  SHF.R.U32.HI R2, RZ, 0x2, R3 ;  /* 0x00000002ff027819 */ /* 0x000fe20000011603 */
[----:B------:R-:W1:Y:S03]  /*2660*/  LDCU.64 UR4, c[0x0][0x388] ;  /* 0x00007100ff0477ac */ /* 0x000e660008000a00 */
[----:B------:R-:W-:Y:S01]  /*2670*/  LOP3.LUT R2, R2, R3, RZ, 0x3c, !PT ;  /* 0x0000000302027212 */ /* 0x000fe200078e3cff */
[----:B------:R-:W-:-:S04]  /*2680*/  IMAD.SHL.U32 R3, R5, 0x10, RZ ;  /* 0x0000001005037824 */ /* 0x000fc800078e00ff */
[----:B------:R-:W-:-:S05]  /*2690*/  IMAD.SHL.U32 R4, R2, 0x2, RZ ;  /* 0x0000000202047824 */ /* 0x000fca00078e00ff */
[----:B------:R-:W-:-:S04]  /*26a0*/  LOP3.LUT R4, R2, R4, R3, 0x96, !PT ;  /* 0x0000000402047212 */ /* 0x000fc800078e9603 */
[----:B------:R-:W-:Y:S01]  /*26b0*/  LOP3.LUT R4, R4, R5, RZ, 0x3c, !PT ;  /* 0x0000000504047212 */ /* 0x000fe200078e3cff */
[----:B------:R-:W-:Y:S01]  /*26c0*/  IMAD.MOV.U32 R5, RZ, RZ, 0x2f800000 ;  /* 0x2f800000ff057424 */ /* 0x000fe200078e00ff */
[----:B-1----:R-:W-:Y:S02]  /*26d0*/  LEA R2, P0, R0, UR4, 0x2 ;  /* 0x0000000400027c11 */ /* 0x002fe4000f8010ff */
[----:B0-----:R-:W-:Y:S02]  /*26e0*/  LOP3.LUT R6, R6, 0xaad26b49, RZ, 0x3c, !PT ;  /* 0xaad26b4906067812 */ /* 0x001fe400078e3cff */
[----:B------:R-:W-:Y:S02]  /*26f0*/  LOP3.LUT R7, R7, 0xf7dcefdd, RZ, 0x3c, !PT ;  /* 0xf7dcefdd07077812 */ /* 0x000fe400078e3cff */
[----:B------:R-:W-:Y:S01]  /*2700*/  LEA.HI.X R3, R0, UR5, RZ, 0x2, P0 ;  /* 0x0000000500037c11 */ /* 0x000fe200080f14ff */
[----:B------:R-:W-:Y:S02]  /*2710*/  IMAD R6, R6, 0x4182bed5, RZ ;  /* 0x4182bed506067824 */ /* 0x000fe400078e02ff */
[----:B------:R-:W-:-:S05]  /*2720*/  IMAD R7, R7, -0x658354e5, RZ ;  /* 0x9a7cab1b07077824 */ /* 0x000fca00078e02ff */
[----:B------:R-:W-:-:S04]  /*2730*/  IADD3 R7, PT, PT, R6, 0x64f0c9, R7 ;  /* 0x0064f0c906077810 */ /* 0x000fc80007ffe007 */
[----:B------:R-:W-:-:S04]  /*2740*/  IADD3 R4, PT, PT, R7, 0x587c5, R4 ;  /* 0x000587c507047810 */ /* 0x000fc80007ffe004 */
[----:B------:R-:W-:-:S05]  /*2750*/  I2FP.F32.U32 R4, R4 ;  /* 0x0000000400047245 */ /* 0x000fca0000201000 */
[----:B------:R-:W-:-:S05]  /*2760*/  FFMA R5, R4, R5, 1.1641532182693481445e-10 ;  /* 0x2f00000004057423 */ /* 0x000fca0000000005 */
[----:B------:R-:W-:Y:S01]  /*2770*/  STG.E desc[UR6][R2.64], R5 ;  /* 0x0000000502007986 */ /* 0x000fe2000c101906 */
[----:B------:R-:W-:Y:S05]  /*2780*/  EXIT ;  /* 0x000000000000794d */ /* 0x000fea0003800000 */
.L_x_11:
[----:B------:R-:W-:-:S00]  /*2790*/  BRA `(.L_x_11) ;  /* 0xfffffffc00fc7947 */ /* 0x000fc0000383ffff */
[----:B------:R-:W-:-:S00]  /*27a0*/  NOP ;  /* 0x0000000000007918 */ /* 0x000fc00000000000 */
        /* <DEDUP_REMOVED lines=13> */
.L_x_12:


//--------------------- .nv.global.init           --------------------------
	.section	.nv.global.init,"aw",@progbits
	.align	4
.nv.global.init:
	.type		mrg32k3aM1SubSeq,@object
	.size		mrg32k3aM1SubSeq,(mrg32k3aM2SubSeq - mrg32k3aM1SubSeq)
mrg32k3aM1SubSeq:
        /*0000*/ 	.byte	0x0b, 0xcc, 0xee, 0x04, 0x73, 0x29, 0x8b, 0x6f, 0xf6, 0x53, 0x03, 0xf6, 0x23, 0xf6, 0xea, 0xda
        /* <DEDUP_REMOVED lines=125> */
	.type		mrg32k3aM2SubSeq,@object
	.size		mrg32k3aM2SubSeq,(mrg32k3aM1 - mrg32k3aM2SubSeq)
mrg32k3aM2SubSeq:
        /* <DEDUP_REMOVED lines=126> */
	.type		mrg32k3aM1,@object
	.size		mrg32k3aM1,(mrg32k3aM1Seq - mrg32k3aM1)
mrg32k3aM1:
        /* <DEDUP_REMOVED lines=144> */
	.type		mrg32k3aM1Seq,@object
	.size		mrg32k3aM1Seq,(mrg32k3aM2 - mrg32k3aM1Seq)
mrg32k3aM1Seq:
        /* <DEDUP_REMOVED lines=144> */
	.type		mrg32k3aM2,@object
	.size		mrg32k3aM2,(mrg32k3aM2Seq - mrg32k3aM2)
mrg32k3aM2:
        /* <DEDUP_REMOVED lines=144> */
	.type		mrg32k3aM2Seq,@object
	.size		mrg32k3aM2Seq,(precalc_xorwow_matrix - mrg32k3aM2Seq)
mrg32k3aM2Seq:
        /* <DEDUP_REMOVED lines=144> */
	.type		precalc_xorwow_matrix,@object
	.size		precalc_xorwow_matrix,(precalc_xorwow_offset_matrix - precalc_xorwow_matrix)
precalc_xorwow_matrix:
        /* <DEDUP_REMOVED lines=6400> */
	.type		precalc_xorwow_offset_matrix,@object
	.size		precalc_xorwow_offset_matrix,(.L_1 - precalc_xorwow_offset_matrix)
precalc_xorwow_offset_matrix:
        /* <DEDUP_REMOVED lines=6400> */
.L_1:


//--------------------- .nv.shared.reserved.0     --------------------------
	.section	.nv.shared.reserved.0,"aw",@nobits
	.weak		__nv_reservedSMEM_offset_0_alias
	.size		__nv_reservedSMEM_offset_0_alias, 0, 64
	.other		__nv_reservedSMEM_offset_0_alias,@"STO_CUDA_RESERVED_SHARED STV_DEFAULT"
__nv_reservedSMEM_offset_0_alias:
	.zero		0
	.zero		64


//--------------------- .nv.constant0._Z21rand_generator_kernelyPf --------------------------
	.section	.nv.constant0._Z21rand_generator_kernelyPf,"a",@progbits
	.sectionflags	@""
	.align	4
.nv.constant0._Z21rand_generator_kernelyPf:
	.zero		912


//--------------------- SYMBOLS --------------------------

	.type		.nv.reservedSmem.offset0,@object
	.size		.nv.reservedSmem.offset0,0x4
